// auto-generated by cutlass_sweep.gemm — config: {"arch": "sm_90", "cluster_m": 2, "cluster_n": 1, "dtype": "e5m2", "stages": 3, "tile_k": 128, "tile_m": 128, "tile_n": 128}
#include "cutlass/cutlass.h"
#include "cutlass/gemm/collective/collective_builder.hpp"
#include "cutlass/gemm/device/gemm_universal_adapter.h"
#include "cutlass/gemm/kernel/gemm_universal.hpp"
#include "cutlass/epilogue/collective/collective_builder.hpp"

using ElemA = cutlass::float_e5m2_t;
using ElemB = cutlass::float_e5m2_t;
using ElemCD = cutlass::float_e5m2_t;
using Acc  = float;
using TileShape    = cute::Shape<cute::_128, cute::_128, cute::_128>;
using ClusterShape = cute::Shape<cute::_2, cute::_1, cute::_1>;

using CollectiveEpilogue = typename cutlass::epilogue::collective::CollectiveBuilder<
    cutlass::arch::Sm90, cutlass::arch::OpClassTensorOp,
    TileShape, ClusterShape,
    cutlass::epilogue::collective::EpilogueTileAuto,
    Acc, Acc,
    ElemCD, cutlass::layout::RowMajor, 128 / cutlass::sizeof_bits<ElemCD>::value,
    ElemCD, cutlass::layout::RowMajor, 128 / cutlass::sizeof_bits<ElemCD>::value,
    cutlass::epilogue::collective::EpilogueScheduleAuto
  >::CollectiveOp;

using CollectiveMainloop = typename cutlass::gemm::collective::CollectiveBuilder<
    cutlass::arch::Sm90, cutlass::arch::OpClassTensorOp,
    ElemA, cutlass::layout::RowMajor, 128 / cutlass::sizeof_bits<ElemA>::value,
    ElemB, cutlass::layout::ColumnMajor, 128 / cutlass::sizeof_bits<ElemB>::value,
    Acc,
    TileShape, ClusterShape,
    cutlass::gemm::collective::StageCount<3>,
    cutlass::gemm::collective::KernelScheduleAuto
  >::CollectiveOp;

using GemmKernel = cutlass::gemm::kernel::GemmUniversal<
    cute::Shape<int,int,int,int>,
    CollectiveMainloop,
    CollectiveEpilogue
>;
using Gemm = cutlass::gemm::device::GemmUniversalAdapter<GemmKernel>;

// Force the device kernel symbol into the cubin without needing a host main.
auto* _anchor = &cutlass::device_kernel<GemmKernel>;


// ===== COMPILED SASS (sm_90a) =====

	.target	sm_90a

	.elftype	@"ET_EXEC"


//--------------------- .note.nv.tkinfo           --------------------------
	.section	.note.nv.tkinfo,"",@"SHT_NOTE"
	.sectionflags	@"SHF_NOTE_NV_TKINFO"
	.tkinfo
        /*0018*/ 	.word	0x00000002
        /*0030*/ 	.string	""
        /*0030*/ 	.string	"ptxas"
        /*0030*/ 	.string	"Cuda compilation tools, release 13.0, V13.0.88"
        /*0030*/ 	.string	"Build cuda_13.0.r13.0/compiler.36424714_0"
        /*0030*/ 	.string	"-arch sm_90a -m 64 "



//--------------------- .note.nv.cuinfo           --------------------------
	.section	.note.nv.cuinfo,"",@"SHT_NOTE"
	.sectionflags	@"SHF_NOTE_NV_CUINFO"
        /*0018*/ 	.short	0x0002
        /*001a*/ 	.short	0x005a
        /*001c*/ 	.short	0x0082
	.zero		2


//--------------------- .nv.info                  --------------------------
	.section	.nv.info,"",@"SHT_CUDA_INFO"
	.align	4


	//----- nvinfo : EIATTR_REGCOUNT
	.align		4
        /*0000*/ 	.byte	0x04, 0x2f
        /*0002*/ 	.short	(.L_12 - .L_11)
	.align		4
.L_11:
        /*0004*/ 	.word	index@(_ZN7cutlass13device_kernelINS_4gemm6kernel13GemmUniversalIN4cute5tupleIJiiiiEEENS1_10collective13CollectiveMmaINS1_37MainloopSm90TmaGmmaWarpSpecializedFP8ILi3ENS5_IJNS4_1CILi2EEENSA_ILi1EEESC_EEENS1_35KernelTmaWarpSpecializedCooperativeEEENS5_IJNSA_ILi128EEESG_SG_EEENS_12float_e5m2_tENS5_IJlSC_lEEESI_SJ_NS4_8TiledMMAINS4_8MMA_AtomIJNS4_4SM904GMMA31MMA_64x128x32_F32E5M2E5M2_SS_TNILNSN_7ScaleInE1ELSP_1EEEEEENS4_6LayoutISD_NS5_IJSC_NSA_ILi0EEEST_EEEEENS5_IJNS4_10UnderscoreESW_SW_EEEEENS4_13SM90_TMA_LOADENS4_14ComposedLayoutINS4_7SwizzleILi3ELi4ELi3EEENS4_18smem_ptr_flag_bitsILi8EEENSS_INS5_IJNSA_ILi8EEESG_EEENS5_IJSG_SC_EEEEEEEvNS4_8identityENS4_23SM90_TMA_LOAD_MULTICASTES19_vS1A_EENS_8epilogue10collective6detail29Sm90TmaWarpSpecializedAdapterINS1E_15DefaultEpilogueISI_SJ_SJ_NS1D_6thread17LinearCombinationISI_Li1EffLNS1I_9ScaleType4KindE0ELNS_15FloatRoundStyleE2ESI_EENS1_15EpilogueDefaultEEEEEvvEEEEvNT_6ParamsE)
        /*0008*/ 	.word	0x000000a8


	//----- nvinfo : EIATTR_FRAME_SIZE
	.align		4
.L_12:
        /*000c*/ 	.byte	0x04, 0x11
        /*000e*/ 	.short	(.L_14 - .L_13)
	.align		4
.L_13:
        /*0010*/ 	.word	index@(_ZN7cutlass13device_kernelINS_4gemm6kernel13GemmUniversalIN4cute5tupleIJiiiiEEENS1_10collective13CollectiveMmaINS1_37MainloopSm90TmaGmmaWarpSpecializedFP8ILi3ENS5_IJNS4_1CILi2EEENSA_ILi1EEESC_EEENS1_35KernelTmaWarpSpecializedCooperativeEEENS5_IJNSA_ILi128EEESG_SG_EEENS_12float_e5m2_tENS5_IJlSC_lEEESI_SJ_NS4_8TiledMMAINS4_8MMA_AtomIJNS4_4SM904GMMA31MMA_64x128x32_F32E5M2E5M2_SS_TNILNSN_7ScaleInE1ELSP_1EEEEEENS4_6LayoutISD_NS5_IJSC_NSA_ILi0EEEST_EEEEENS5_IJNS4_10UnderscoreESW_SW_EEEEENS4_13SM90_TMA_LOADENS4_14ComposedLayoutINS4_7SwizzleILi3ELi4ELi3EEENS4_18smem_ptr_flag_bitsILi8EEENSS_INS5_IJNSA_ILi8EEESG_EEENS5_IJSG_SC_EEEEEEEvNS4_8identityENS4_23SM90_TMA_LOAD_MULTICASTES19_vS1A_EENS_8epilogue10collective6detail29Sm90TmaWarpSpecializedAdapterINS1E_15DefaultEpilogueISI_SJ_SJ_NS1D_6thread17LinearCombinationISI_Li1EffLNS1I_9ScaleType4KindE0ELNS_15FloatRoundStyleE2ESI_EENS1_15EpilogueDefaultEEEEEvvEEEEvNT_6ParamsE)
        /*0014*/ 	.word	0x00000000


	//----- nvinfo : EIATTR_MIN_STACK_SIZE
	.align		4
.L_14:
        /*0018*/ 	.byte	0x04, 0x12
        /*001a*/ 	.short	(.L_16 - .L_15)
	.align		4
.L_15:
        /*001c*/ 	.word	index@(_ZN7cutlass13device_kernelINS_4gemm6kernel13GemmUniversalIN4cute5tupleIJiiiiEEENS1_10collective13CollectiveMmaINS1_37MainloopSm90TmaGmmaWarpSpecializedFP8ILi3ENS5_IJNS4_1CILi2EEENSA_ILi1EEESC_EEENS1_35KernelTmaWarpSpecializedCooperativeEEENS5_IJNSA_ILi128EEESG_SG_EEENS_12float_e5m2_tENS5_IJlSC_lEEESI_SJ_NS4_8TiledMMAINS4_8MMA_AtomIJNS4_4SM904GMMA31MMA_64x128x32_F32E5M2E5M2_SS_TNILNSN_7ScaleInE1ELSP_1EEEEEENS4_6LayoutISD_NS5_IJSC_NSA_ILi0EEEST_EEEEENS5_IJNS4_10UnderscoreESW_SW_EEEEENS4_13SM90_TMA_LOADENS4_14ComposedLayoutINS4_7SwizzleILi3ELi4ELi3EEENS4_18smem_ptr_flag_bitsILi8EEENSS_INS5_IJNSA_ILi8EEESG_EEENS5_IJSG_SC_EEEEEEEvNS4_8identityENS4_23SM90_TMA_LOAD_MULTICASTES19_vS1A_EENS_8epilogue10collective6detail29Sm90TmaWarpSpecializedAdapterINS1E_15DefaultEpilogueISI_SJ_SJ_NS1D_6thread17LinearCombinationISI_Li1EffLNS1I_9ScaleType4KindE0ELNS_15FloatRoundStyleE2ESI_EENS1_15EpilogueDefaultEEEEEvvEEEEvNT_6ParamsE)
        /*0020*/ 	.word	0x00000000
.L_16:


//--------------------- .nv.compat                --------------------------
	.section	.nv.compat,"",@"SHT_CUDA_COMPAT_INFO"
	.align	4
        /*0000*/ 	.byte	0x02, 0x09, 0x01, 0x00, 0x02, 0x02, 0x04, 0x00, 0x02, 0x05, 0x05, 0x00, 0x03, 0x07, 0x01, 0x01
        /*0010*/ 	.byte	0x02, 0x03, 0x01, 0x00, 0x02, 0x06, 0x01, 0x00, 0x04, 0x0b, 0x08, 0x00, 0x00, 0x00, 0x00, 0x00
        /*0020*/ 	.byte	0x00, 0x00, 0x00, 0x00


//--------------------- .nv.info._ZN7cutlass13device_kernelINS_4gemm6kernel13GemmUniversalIN4cute5tupleIJiiiiEEENS1_10collective13CollectiveMmaINS1_37MainloopSm90TmaGmmaWarpSpecializedFP8ILi3ENS5_IJNS4_1CILi2EEENSA_ILi1EEESC_EEENS1_35KernelTmaWarpSpecializedCooperativeEEENS5_IJNSA_ILi128EEESG_SG_EEENS_12float_e5m2_tENS5_IJlSC_lEEESI_SJ_NS4_8TiledMMAINS4_8MMA_AtomIJNS4_4SM904GMMA31MMA_64x128x32_F32E5M2E5M2_SS_TNILNSN_7ScaleInE1ELSP_1EEEEEENS4_6LayoutISD_NS5_IJSC_NSA_ILi0EEEST_EEEEENS5_IJNS4_10UnderscoreESW_SW_EEEEENS4_13SM90_TMA_LOADENS4_14ComposedLayoutINS4_7SwizzleILi3ELi4ELi3EEENS4_18smem_ptr_flag_bitsILi8EEENSS_INS5_IJNSA_ILi8EEESG_EEENS5_IJSG_SC_EEEEEEEvNS4_8identityENS4_23SM90_TMA_LOAD_MULTICASTES19_vS1A_EENS_8epilogue10collective6detail29Sm90TmaWarpSpecializedAdapterINS1E_15DefaultEpilogueISI_SJ_SJ_NS1D_6thread17LinearCombinationISI_Li1EffLNS1I_9ScaleType4KindE0ELNS_15FloatRoundStyleE2ESI_EENS1_15EpilogueDefaultEEEEEvvEEEEvNT_6ParamsE --------------------------
	.section	.nv.info._ZN7cutlass13device_kernelINS_4gemm6kernel13GemmUniversalIN4cute5tupleIJiiiiEEENS1_10collective13CollectiveMmaINS1_37MainloopSm90TmaGmmaWarpSpecializedFP8ILi3ENS5_IJNS4_1CILi2EEENSA_ILi1EEESC_EEENS1_35KernelTmaWarpSpecializedCooperativeEEENS5_IJNSA_ILi128EEESG_SG_EEENS_12float_e5m2_tENS5_IJlSC_lEEESI_SJ_NS4_8TiledMMAINS4_8MMA_AtomIJNS4_4SM904GMMA31MMA_64x128x32_F32E5M2E5M2_SS_TNILNSN_7ScaleInE1ELSP_1EEEEEENS4_6LayoutISD_NS5_IJSC_NSA_ILi0EEEST_EEEEENS5_IJNS4_10UnderscoreESW_SW_EEEEENS4_13SM90_TMA_LOADENS4_14ComposedLayoutINS4_7SwizzleILi3ELi4ELi3EEENS4_18smem_ptr_flag_bitsILi8EEENSS_INS5_IJNSA_ILi8EEESG_EEENS5_IJSG_SC_EEEEEEEvNS4_8identityENS4_23SM90_TMA_LOAD_MULTICASTES19_vS1A_EENS_8epilogue10collective6detail29Sm90TmaWarpSpecializedAdapterINS1E_15DefaultEpilogueISI_SJ_SJ_NS1D_6thread17LinearCombinationISI_Li1EffLNS1I_9ScaleType4KindE0ELNS_15FloatRoundStyleE2ESI_EENS1_15EpilogueDefaultEEEEEvvEEEEvNT_6ParamsE,"",@"SHT_CUDA_INFO"
	.sectionflags	@""
	.align	4


	//----- nvinfo : EIATTR_CUDA_API_VERSION
	.align		4
        /*0000*/ 	.byte	0x04, 0x37
        /*0002*/ 	.short	(.L_18 - .L_17)
.L_17:
        /*0004*/ 	.word	0x00000082


	//----- nvinfo : EIATTR_KPARAM_INFO
	.align		4
.L_18:
        /*0008*/ 	.byte	0x04, 0x17
        /*000a*/ 	.short	(.L_20 - .L_19)
.L_19:
        /*000c*/ 	.word	0x00000000
        /*0010*/ 	.short	0x0000
        /*0012*/ 	.short	0x0070
        /*0014*/ 	.byte	0x00, 0xf0, 0x01, 0x10


	//----- nvinfo : EIATTR_SPARSE_MMA_MASK
	.align		4
.L_20:
        /*0018*/ 	.byte	0x03, 0x50
        /*001a*/ 	.short	0x0000


	//----- nvinfo : EIATTR_MAXREG_COUNT
	.align		4
        /*001c*/ 	.byte	0x03, 0x1b
        /*001e*/ 	.short	0x00a8


	//----- nvinfo : EIATTR_NUM_BARRIERS
	.align		4
        /*0020*/ 	.byte	0x02, 0x4c
        /*0022*/ 	.byte	0x01
	.zero		1


	//----- nvinfo : EIATTR_MERCURY_ISA_VERSION
	.align		4
        /*0024*/ 	.byte	0x03, 0x5f
        /*0026*/ 	.short	0x0101


	//----- nvinfo : EIATTR_INT_WARP_WIDE_INSTR_OFFSETS
	.align		4
        /*0028*/ 	.byte	0x04, 0x31
        /*002a*/ 	.short	(.L_22 - .L_21)


	//   ....[0]....
.L_21:
        /*002c*/ 	.word	0x00000480


	//   ....[1]....
        /*0030*/ 	.word	0x000004b0


	//   ....[2]....
        /*0034*/ 	.word	0x00000630


	//----- nvinfo : EIATTR_COOP_GROUP_MASK_REGIDS
	.align		4
.L_22:
        /*0038*/ 	.byte	0x04, 0x29
        /*003a*/ 	.short	(.L_24 - .L_23)


	//   ....[0]....
.L_23:
        /*003c*/ 	.word	0xffffffff


	//   ....[1]....
        /*0040*/ 	.word	0xffffffff


	//   ....[2]....
        /*0044*/ 	.word	0xffffffff


	//   ....[3]....
        /*0048*/ 	.word	0xffffffff


	//   ....[4]....
        /*004c*/ 	.word	0xffffffff


	//   ....[5]....
        /*0050*/ 	.word	0xffffffff


	//----- nvinfo : EIATTR_COOP_GROUP_INSTR_OFFSETS
	.align		4
.L_24:
        /*0054*/ 	.byte	0x04, 0x28
        /*0056*/ 	.short	(.L_26 - .L_25)


	//   ....[0]....
.L_25:
        /*0058*/ 	.word	0x00000060


	//   ....[1]....
        /*005c*/ 	.word	0x00000070


	//   ....[2]....
        /*0060*/ 	.word	0x00000130


	//   ....[3]....
        /*0064*/ 	.word	0x000002b0


	//   ....[4]....
        /*0068*/ 	.word	0x000007d0


	//   ....[5]....
        /*006c*/ 	.word	0x00001250


	//----- nvinfo : EIATTR_REG_RECONFIG
	.align		4
.L_26:
        /*0070*/ 	.byte	0x01, 0x54
	.zero		2


	//----- nvinfo : EIATTR_MBARRIER_INSTR_OFFSETS
	.align		4
        /*0074*/ 	.byte	0x04, 0x39
        /*0076*/ 	.short	(.L_28 - .L_27)


	//   ....[0]....
.L_27:
        /*0078*/ 	.word	0x00000230
        /*007c*/ 	.word	0x000000ff
        /*0080*/ 	.word	0x00000000
        /*0084*/ 	.short	0x0100
        /*0086*/ 	.byte	0x08
	.zero		1


	//   ....[1]....
        /*0088*/ 	.word	0x00000240
        /*008c*/ 	.word	0x000000ff
        /*0090*/ 	.word	0x00000018
        /*0094*/ 	.short	0x0100
        /*0096*/ 	.byte	0x08
	.zero		1


	//   ....[2]....
        /*0098*/ 	.word	0x00000250
        /*009c*/ 	.word	0x000000ff
        /*00a0*/ 	.word	0x00000008
        /*00a4*/ 	.short	0x0100
        /*00a6*/ 	.byte	0x08
	.zero		1


	//   ....[3]....
        /*00a8*/ 	.word	0x00000260
        /*00ac*/ 	.word	0x000000ff
        /*00b0*/ 	.word	0x00000020
        /*00b4*/ 	.short	0x0100
        /*00b6*/ 	.byte	0x08
	.zero		1


	//   ....[4]....
        /*00b8*/ 	.word	0x00000270
        /*00bc*/ 	.word	0x000000ff
        /*00c0*/ 	.word	0x00000010
        /*00c4*/ 	.short	0x0100
        /*00c6*/ 	.byte	0x08
	.zero		1


	//   ....[5]....
        /*00c8*/ 	.word	0x00000280
        /*00cc*/ 	.word	0x000000ff
        /*00d0*/ 	.word	0x00000028
        /*00d4*/ 	.short	0x0100
        /*00d6*/ 	.byte	0x08
	.zero		1


	//   ....[6]....
        /*00d8*/ 	.word	0x000006c0
        /*00dc*/ 	.word	0x000000ff
        /*00e0*/ 	.word	0x00000040
        /*00e4*/ 	.short	0x0100
        /*00e6*/ 	.byte	0x06
	.zero		1


	//   ....[7]....
        /*00e8*/ 	.word	0x00000760
        /*00ec*/ 	.word	0x000000ff
        /*00f0*/ 	.word	0x00000048
        /*00f4*/ 	.short	0x0100
        /*00f6*/ 	.byte	0x06
	.zero		1


	//   ....[8]....
        /*00f8*/ 	.word	0x00001780
        /*00fc*/ 	.word	0x000000ff
        /*0100*/ 	.word	0x00000000
        /*0104*/ 	.short	0x010a
        /*0106*/ 	.byte	0x06
	.zero		1


	//   ....[9]....
        /*0108*/ 	.word	0x000017c0
        /*010c*/ 	.word	0x000000ff
        /*0110*/ 	.word	0x00000000
        /*0114*/ 	.short	0x010a
        /*0116*/ 	.byte	0x06
	.zero		1


	//   ....[10]....
        /*0118*/ 	.word	0x000021b0
        /*011c*/ 	.word	0x000000ff
        /*0120*/ 	.word	0x00000000
        /*0124*/ 	.short	0x010a
        /*0126*/ 	.byte	0x0c
	.zero		1


	//   ....[11]....
        /*0128*/ 	.word	0x000021f0
        /*012c*/ 	.word	0x000000ff
        /*0130*/ 	.word	0x00000000
        /*0134*/ 	.short	0x010a
        /*0136*/ 	.byte	0x0c
	.zero		1


	//   ....[12]....
        /*0138*/ 	.word	0x000028e0
        /*013c*/ 	.word	0x0000008c
        /*0140*/ 	.word	0x00000000
        /*0144*/ 	.short	0x0101
        /*0146*/ 	.byte	0x3f
	.zero		1


	//   ....[13]....
        /*0148*/ 	.word	0x00002f80
        /*014c*/ 	.word	0x0000000c
        /*0150*/ 	.word	0x00000000
        /*0154*/ 	.short	0x0101
        /*0156*/ 	.byte	0x3f
	.zero		1


	//   ....[14]....
        /*0158*/ 	.word	0x00008870
        /*015c*/ 	.word	0x00000014
        /*0160*/ 	.word	0x00000018
        /*0164*/ 	.short	0x010a
        /*0166*/ 	.byte	0x3f
	.zero		1


	//   ....[15]....
        /*0168*/ 	.word	0x00008be0
        /*016c*/ 	.word	0x00000008
        /*0170*/ 	.word	0x00000048
        /*0174*/ 	.short	0x0101
        /*0176*/ 	.byte	0x3f
	.zero		1


	//   ....[16]....
        /*0178*/ 	.word	0x00009300
        /*017c*/ 	.word	0x00000004
        /*0180*/ 	.word	0x00000000
        /*0184*/ 	.short	0x010a
        /*0186*/ 	.byte	0x3f
	.zero		1


	//   ....[17]....
        /*0188*/ 	.word	0x00009380
        /*018c*/ 	.word	0x00000006
        /*0190*/ 	.word	0x00000000
        /*0194*/ 	.short	0x010a
        /*0196*/ 	.byte	0x3f
	.zero		1


	//   ....[18]....
        /*0198*/ 	.word	0x00009410
        /*019c*/ 	.word	0x00000003
        /*01a0*/ 	.word	0x00000000
        /*01a4*/ 	.short	0x010a
        /*01a6*/ 	.byte	0x3f
	.zero		1


	//   ....[19]....
        /*01a8*/ 	.word	0x00009480
        /*01ac*/ 	.word	0x0000000d
        /*01b0*/ 	.word	0x00000000
        /*01b4*/ 	.short	0x010a
        /*01b6*/ 	.byte	0x3f
	.zero		1


	//   ....[20]....
        /*01b8*/ 	.word	0x000094e0
        /*01bc*/ 	.word	0x00000091
        /*01c0*/ 	.word	0x00000000
        /*01c4*/ 	.short	0x010a
        /*01c6*/ 	.byte	0x3f
	.zero		1


	//   ....[21]....
        /*01c8*/ 	.word	0x000095b0
        /*01cc*/ 	.word	0x00000014
        /*01d0*/ 	.word	0x00000018
        /*01d4*/ 	.short	0x010a
        /*01d6*/ 	.byte	0x3f
	.zero		1


	//   ....[22]....
        /*01d8*/ 	.word	0x00009680
        /*01dc*/ 	.word	0x00000004
        /*01e0*/ 	.word	0x00000000
        /*01e4*/ 	.short	0x010a
        /*01e6*/ 	.byte	0x3f
	.zero		1


	//   ....[23]....
        /*01e8*/ 	.word	0x000096d0
        /*01ec*/ 	.word	0x00000006
        /*01f0*/ 	.word	0x00000000
        /*01f4*/ 	.short	0x010a
        /*01f6*/ 	.byte	0x3f
	.zero		1


	//----- nvinfo : EIATTR_NUM_MBARRIERS
	.align		4
.L_28:
        /*01f8*/ 	.byte	0x03, 0x38
        /*01fa*/ 	.short	0x0008


	//----- nvinfo : EIATTR_EXIT_INSTR_OFFSETS
	.align		4
        /*01fc*/ 	.byte	0x04, 0x1c
        /*01fe*/ 	.short	(.L_30 - .L_29)


	//   ....[0]....
.L_29:
        /*0200*/ 	.word	0x00000930


	//   ....[1]....
        /*0204*/ 	.word	0x00001120


	//   ....[2]....
        /*0208*/ 	.word	0x00007f90


	//   ....[3]....
        /*020c*/ 	.word	0x000084f0


	//   ....[4]....
        /*0210*/ 	.word	0x00009460


	//----- nvinfo : EIATTR_MAX_THREADS
	.align		4
.L_30:
        /*0214*/ 	.byte	0x04, 0x05
        /*0216*/ 	.short	(.L_32 - .L_31)
.L_31:
        /*0218*/ 	.word	0x00000180
        /*021c*/ 	.word	0x00000001
        /*0220*/ 	.word	0x00000001


	//----- nvinfo : EIATTR_CRS_STACK_SIZE
	.align		4
.L_32:
        /*0224*/ 	.byte	0x04, 0x1e
        /*0226*/ 	.short	(.L_34 - .L_33)
.L_33:
        /*0228*/ 	.word	0x00000000


	//----- nvinfo : EIATTR_CBANK_PARAM_SIZE
	.align		4
.L_34:
        /*022c*/ 	.byte	0x03, 0x19
        /*022e*/ 	.short	0x0470


	//----- nvinfo : EIATTR_PARAM_CBANK
	.align		4
        /*0230*/ 	.byte	0x04, 0x0a
        /*0232*/ 	.short	(.L_36 - .L_35)
	.align		4
.L_35:
        /*0234*/ 	.word	index@(.nv.constant0._ZN7cutlass13device_kernelINS_4gemm6kernel13GemmUniversalIN4cute5tupleIJiiiiEEENS1_10collective13CollectiveMmaINS1_37MainloopSm90TmaGmmaWarpSpecializedFP8ILi3ENS5_IJNS4_1CILi2EEENSA_ILi1EEESC_EEENS1_35KernelTmaWarpSpecializedCooperativeEEENS5_IJNSA_ILi128EEESG_SG_EEENS_12float_e5m2_tENS5_IJlSC_lEEESI_SJ_NS4_8TiledMMAINS4_8MMA_AtomIJNS4_4SM904GMMA31MMA_64x128x32_F32E5M2E5M2_SS_TNILNSN_7ScaleInE1ELSP_1EEEEEENS4_6LayoutISD_NS5_IJSC_NSA_ILi0EEEST_EEEEENS5_IJNS4_10UnderscoreESW_SW_EEEEENS4_13SM90_TMA_LOADENS4_14ComposedLayoutINS4_7SwizzleILi3ELi4ELi3EEENS4_18smem_ptr_flag_bitsILi8EEENSS_INS5_IJNSA_ILi8EEESG_EEENS5_IJSG_SC_EEEEEEEvNS4_8identityENS4_23SM90_TMA_LOAD_MULTICASTES19_vS1A_EENS_8epilogue10collective6detail29Sm90TmaWarpSpecializedAdapterINS1E_15DefaultEpilogueISI_SJ_SJ_NS1D_6thread17LinearCombinationISI_Li1EffLNS1I_9ScaleType4KindE0ELNS_15FloatRoundStyleE2ESI_EENS1_15EpilogueDefaultEEEEEvvEEEEvNT_6ParamsE)
        /*0238*/ 	.short	0x0210
        /*023a*/ 	.short	0x0470


	//----- nvinfo : EIATTR_SW_WAR
	.align		4
.L_36:
        /*023c*/ 	.byte	0x04, 0x36
        /*023e*/ 	.short	(.L_38 - .L_37)
.L_37:
        /*0240*/ 	.word	0x00000008
.L_38:


//--------------------- .nv.callgraph             --------------------------
	.section	.nv.callgraph,"",@"SHT_CUDA_CALLGRAPH"
	.align	4
	.sectionentsize	8
	.align		4
        /*0000*/ 	.word	0x00000000
	.align		4
        /*0004*/ 	.word	0xffffffff
	.align		4
        /*0008*/ 	.word	0x00000000
	.align		4
        /*000c*/ 	.word	0xfffffffe
	.align		4
        /*0010*/ 	.word	0x00000000
	.align		4
        /*0014*/ 	.word	0xfffffffd
	.align		4
        /*0018*/ 	.word	0x00000000
	.align		4
        /*001c*/ 	.word	0xfffffffc


//--------------------- .nv.constant4             --------------------------
	.section	.nv.constant4,"a",@progbits
	.align	8
	.align		8
.nv.constant4:
        /*0000*/ 	.dword	_ZN39_INTERNAL_7072cfd3_4_k_cu_05fc2e3f_50064cuda3std3__45__cpo5beginE
	.align		8
        /*0008*/ 	.dword	_ZN39_INTERNAL_7072cfd3_4_k_cu_05fc2e3f_50064cuda3std3__45__cpo3endE
	.align		8
        /*0010*/ 	.dword	_ZN39_INTERNAL_7072cfd3_4_k_cu_05fc2e3f_50064cuda3std3__45__cpo6cbeginE
	.align		8
        /*0018*/ 	.dword	_ZN39_INTERNAL_7072cfd3_4_k_cu_05fc2e3f_50064cuda3std3__45__cpo4cendE
	.align		8
        /*0020*/ 	.dword	_ZN39_INTERNAL_7072cfd3_4_k_cu_05fc2e3f_50064cuda3std3__441_GLOBAL__N__7072cfd3_4_k_cu_05fc2e3f_50066ignoreE
	.align		8
        /*0028*/ 	.dword	_ZN39_INTERNAL_7072cfd3_4_k_cu_05fc2e3f_50064cuda3std3__419piecewise_constructE
	.align		8
        /*0030*/ 	.dword	_ZN39_INTERNAL_7072cfd3_4_k_cu_05fc2e3f_50064cuda3std3__48in_placeE
	.align		8
        /*0038*/ 	.dword	_ZN39_INTERNAL_7072cfd3_4_k_cu_05fc2e3f_50064cuda3std6ranges3__45__cpo4swapE
	.align		8
        /*0040*/ 	.dword	_ZN39_INTERNAL_7072cfd3_4_k_cu_05fc2e3f_50064cuda3std6ranges3__45__cpo9iter_moveE
	.align		8
        /*0048*/ 	.dword	_ZN39_INTERNAL_7072cfd3_4_k_cu_05fc2e3f_50064cute7productE
	.align		8
        /*0050*/ 	.dword	_ZN39_INTERNAL_7072cfd3_4_k_cu_05fc2e3f_50064cute1_E


//--------------------- .text._ZN7cutlass13device_kernelINS_4gemm6kernel13GemmUniversalIN4cute5tupleIJiiiiEEENS1_10collective13CollectiveMmaINS1_37MainloopSm90TmaGmmaWarpSpecializedFP8ILi3ENS5_IJNS4_1CILi2EEENSA_ILi1EEESC_EEENS1_35KernelTmaWarpSpecializedCooperativeEEENS5_IJNSA_ILi128EEESG_SG_EEENS_12float_e5m2_tENS5_IJlSC_lEEESI_SJ_NS4_8TiledMMAINS4_8MMA_AtomIJNS4_4SM904GMMA31MMA_64x128x32_F32E5M2E5M2_SS_TNILNSN_7ScaleInE1ELSP_1EEEEEENS4_6LayoutISD_NS5_IJSC_NSA_ILi0EEEST_EEEEENS5_IJNS4_10UnderscoreESW_SW_EEEEENS4_13SM90_TMA_LOADENS4_14ComposedLayoutINS4_7SwizzleILi3ELi4ELi3EEENS4_18smem_ptr_flag_bitsILi8EEENSS_INS5_IJNSA_ILi8EEESG_EEENS5_IJSG_SC_EEEEEEEvNS4_8identityENS4_23SM90_TMA_LOAD_MULTICASTES19_vS1A_EENS_8epilogue10collective6detail29Sm90TmaWarpSpecializedAdapterINS1E_15DefaultEpilogueISI_SJ_SJ_NS1D_6thread17LinearCombinationISI_Li1EffLNS1I_9ScaleType4KindE0ELNS_15FloatRoundStyleE2ESI_EENS1_15EpilogueDefaultEEEEEvvEEEEvNT_6ParamsE --------------------------
	.section	.text._ZN7cutlass13device_kernelINS_4gemm6kernel13GemmUniversalIN4cute5tupleIJiiiiEEENS1_10collective13CollectiveMmaINS1_37MainloopSm90TmaGmmaWarpSpecializedFP8ILi3ENS5_IJNS4_1CILi2EEENSA_ILi1EEESC_EEENS1_35KernelTmaWarpSpecializedCooperativeEEENS5_IJNSA_ILi128EEESG_SG_EEENS_12float_e5m2_tENS5_IJlSC_lEEESI_SJ_NS4_8TiledMMAINS4_8MMA_AtomIJNS4_4SM904GMMA31MMA_64x128x32_F32E5M2E5M2_SS_TNILNSN_7ScaleInE1ELSP_1EEEEEENS4_6LayoutISD_NS5_IJSC_NSA_ILi0EEEST_EEEEENS5_IJNS4_10UnderscoreESW_SW_EEEEENS4_13SM90_TMA_LOADENS4_14ComposedLayoutINS4_7SwizzleILi3ELi4ELi3EEENS4_18smem_ptr_flag_bitsILi8EEENSS_INS5_IJNSA_ILi8EEESG_EEENS5_IJSG_SC_EEEEEEEvNS4_8identityENS4_23SM90_TMA_LOAD_MULTICASTES19_vS1A_EENS_8epilogue10collective6detail29Sm90TmaWarpSpecializedAdapterINS1E_15DefaultEpilogueISI_SJ_SJ_NS1D_6thread17LinearCombinationISI_Li1EffLNS1I_9ScaleType4KindE0ELNS_15FloatRoundStyleE2ESI_EENS1_15EpilogueDefaultEEEEEvvEEEEvNT_6ParamsE,"ax",@progbits
	.align	128
.text._ZN7cutlass13device_kernelINS_4gemm6kernel13GemmUniversalIN4cute5tupleIJiiiiEEENS1_10collective13CollectiveMmaINS1_37MainloopSm90TmaGmmaWarpSpecializedFP8ILi3ENS5_IJNS4_1CILi2EEENSA_ILi1EEESC_EEENS1_35KernelTmaWarpSpecializedCooperativeEEENS5_IJNSA_ILi128EEESG_SG_EEENS_12float_e5m2_tENS5_IJlSC_lEEESI_SJ_NS4_8TiledMMAINS4_8MMA_AtomIJNS4_4SM904GMMA31MMA_64x128x32_F32E5M2E5M2_SS_TNILNSN_7ScaleInE1ELSP_1EEEEEENS4_6LayoutISD_NS5_IJSC_NSA_ILi0EEEST_EEEEENS5_IJNS4_10UnderscoreESW_SW_EEEEENS4_13SM90_TMA_LOADENS4_14ComposedLayoutINS4_7SwizzleILi3ELi4ELi3EEENS4_18smem_ptr_flag_bitsILi8EEENSS_INS5_IJNSA_ILi8EEESG_EEENS5_IJSG_SC_EEEEEEEvNS4_8identityENS4_23SM90_TMA_LOAD_MULTICASTES19_vS1A_EENS_8epilogue10collective6detail29Sm90TmaWarpSpecializedAdapterINS1E_15DefaultEpilogueISI_SJ_SJ_NS1D_6thread17LinearCombinationISI_Li1EffLNS1I_9ScaleType4KindE0ELNS_15FloatRoundStyleE2ESI_EENS1_15EpilogueDefaultEEEEEvvEEEEvNT_6ParamsE:
        .type           _ZN7cutlass13device_kernelINS_4gemm6kernel13GemmUniversalIN4cute5tupleIJiiiiEEENS1_10collective13CollectiveMmaINS1_37MainloopSm90TmaGmmaWarpSpecializedFP8ILi3ENS5_IJNS4_1CILi2EEENSA_ILi1EEESC_EEENS1_35KernelTmaWarpSpecializedCooperativeEEENS5_IJNSA_ILi128EEESG_SG_EEENS_12float_e5m2_tENS5_IJlSC_lEEESI_SJ_NS4_8TiledMMAINS4_8MMA_AtomIJNS4_4SM904GMMA31MMA_64x128x32_F32E5M2E5M2_SS_TNILNSN_7ScaleInE1ELSP_1EEEEEENS4_6LayoutISD_NS5_IJSC_NSA_ILi0EEEST_EEEEENS5_IJNS4_10UnderscoreESW_SW_EEEEENS4_13SM90_TMA_LOADENS4_14ComposedLayoutINS4_7SwizzleILi3ELi4ELi3EEENS4_18smem_ptr_flag_bitsILi8EEENSS_INS5_IJNSA_ILi8EEESG_EEENS5_IJSG_SC_EEEEEEEvNS4_8identityENS4_23SM90_TMA_LOAD_MULTICASTES19_vS1A_EENS_8epilogue10collective6detail29Sm90TmaWarpSpecializedAdapterINS1E_15DefaultEpilogueISI_SJ_SJ_NS1D_6thread17LinearCombinationISI_Li1EffLNS1I_9ScaleType4KindE0ELNS_15FloatRoundStyleE2ESI_EENS1_15EpilogueDefaultEEEEEvvEEEEvNT_6ParamsE,@function
        .size           _ZN7cutlass13device_kernelINS_4gemm6kernel13GemmUniversalIN4cute5tupleIJiiiiEEENS1_10collective13CollectiveMmaINS1_37MainloopSm90TmaGmmaWarpSpecializedFP8ILi3ENS5_IJNS4_1CILi2EEENSA_ILi1EEESC_EEENS1_35KernelTmaWarpSpecializedCooperativeEEENS5_IJNSA_ILi128EEESG_SG_EEENS_12float_e5m2_tENS5_IJlSC_lEEESI_SJ_NS4_8TiledMMAINS4_8MMA_AtomIJNS4_4SM904GMMA31MMA_64x128x32_F32E5M2E5M2_SS_TNILNSN_7ScaleInE1ELSP_1EEEEEENS4_6LayoutISD_NS5_IJSC_NSA_ILi0EEEST_EEEEENS5_IJNS4_10UnderscoreESW_SW_EEEEENS4_13SM90_TMA_LOADENS4_14ComposedLayoutINS4_7SwizzleILi3ELi4ELi3EEENS4_18smem_ptr_flag_bitsILi8EEENSS_INS5_IJNSA_ILi8EEESG_EEENS5_IJSG_SC_EEEEEEEvNS4_8identityENS4_23SM90_TMA_LOAD_MULTICASTES19_vS1A_EENS_8epilogue10collective6detail29Sm90TmaWarpSpecializedAdapterINS1E_15DefaultEpilogueISI_SJ_SJ_NS1D_6thread17LinearCombinationISI_Li1EffLNS1I_9ScaleType4KindE0ELNS_15FloatRoundStyleE2ESI_EENS1_15EpilogueDefaultEEEEEvvEEEEvNT_6ParamsE,(.L_x_204 - _ZN7cutlass13device_kernelINS_4gemm6kernel13GemmUniversalIN4cute5tupleIJiiiiEEENS1_10collective13CollectiveMmaINS1_37MainloopSm90TmaGmmaWarpSpecializedFP8ILi3ENS5_IJNS4_1CILi2EEENSA_ILi1EEESC_EEENS1_35KernelTmaWarpSpecializedCooperativeEEENS5_IJNSA_ILi128EEESG_SG_EEENS_12float_e5m2_tENS5_IJlSC_lEEESI_SJ_NS4_8TiledMMAINS4_8MMA_AtomIJNS4_4SM904GMMA31MMA_64x128x32_F32E5M2E5M2_SS_TNILNSN_7ScaleInE1ELSP_1EEEEEENS4_6LayoutISD_NS5_IJSC_NSA_ILi0EEEST_EEEEENS5_IJNS4_10UnderscoreESW_SW_EEEEENS4_13SM90_TMA_LOADENS4_14ComposedLayoutINS4_7SwizzleILi3ELi4ELi3EEENS4_18smem_ptr_flag_bitsILi8EEENSS_INS5_IJNSA_ILi8EEESG_EEENS5_IJSG_SC_EEEEEEEvNS4_8identityENS4_23SM90_TMA_LOAD_MULTICASTES19_vS1A_EENS_8epilogue10collective6detail29Sm90TmaWarpSpecializedAdapterINS1E_15DefaultEpilogueISI_SJ_SJ_NS1D_6thread17LinearCombinationISI_Li1EffLNS1I_9ScaleType4KindE0ELNS_15FloatRoundStyleE2ESI_EENS1_15EpilogueDefaultEEEEEvvEEEEvNT_6ParamsE)
        .other          _ZN7cutlass13device_kernelINS_4gemm6kernel13GemmUniversalIN4cute5tupleIJiiiiEEENS1_10collective13CollectiveMmaINS1_37MainloopSm90TmaGmmaWarpSpecializedFP8ILi3ENS5_IJNS4_1CILi2EEENSA_ILi1EEESC_EEENS1_35KernelTmaWarpSpecializedCooperativeEEENS5_IJNSA_ILi128EEESG_SG_EEENS_12float_e5m2_tENS5_IJlSC_lEEESI_SJ_NS4_8TiledMMAINS4_8MMA_AtomIJNS4_4SM904GMMA31MMA_64x128x32_F32E5M2E5M2_SS_TNILNSN_7ScaleInE1ELSP_1EEEEEENS4_6LayoutISD_NS5_IJSC_NSA_ILi0EEEST_EEEEENS5_IJNS4_10UnderscoreESW_SW_EEEEENS4_13SM90_TMA_LOADENS4_14ComposedLayoutINS4_7SwizzleILi3ELi4ELi3EEENS4_18smem_ptr_flag_bitsILi8EEENSS_INS5_IJNSA_ILi8EEESG_EEENS5_IJSG_SC_EEEEEEEvNS4_8identityENS4_23SM90_TMA_LOAD_MULTICASTES19_vS1A_EENS_8epilogue10collective6detail29Sm90TmaWarpSpecializedAdapterINS1E_15DefaultEpilogueISI_SJ_SJ_NS1D_6thread17LinearCombinationISI_Li1EffLNS1I_9ScaleType4KindE0ELNS_15FloatRoundStyleE2ESI_EENS1_15EpilogueDefaultEEEEEvvEEEEvNT_6ParamsE,@"STO_CUDA_ENTRY STV_DEFAULT"
_ZN7cutlass13device_kernelINS_4gemm6kernel13GemmUniversalIN4cute5tupleIJiiiiEEENS1_10collective13CollectiveMmaINS1_37MainloopSm90TmaGmmaWarpSpecializedFP8ILi3ENS5_IJNS4_1CILi2EEENSA_ILi1EEESC_EEENS1_35KernelTmaWarpSpecializedCooperativeEEENS5_IJNSA_ILi128EEESG_SG_EEENS_12float_e5m2_tENS5_IJlSC_lEEESI_SJ_NS4_8TiledMMAINS4_8MMA_AtomIJNS4_4SM904GMMA31MMA_64x128x32_F32E5M2E5M2_SS_TNILNSN_7ScaleInE1ELSP_1EEEEEENS4_6LayoutISD_NS5_IJSC_NSA_ILi0EEEST_EEEEENS5_IJNS4_10UnderscoreESW_SW_EEEEENS4_13SM90_TMA_LOADENS4_14ComposedLayoutINS4_7SwizzleILi3ELi4ELi3EEENS4_18smem_ptr_flag_bitsILi8EEENSS_INS5_IJNSA_ILi8EEESG_EEENS5_IJSG_SC_EEEEEEEvNS4_8identityENS4_23SM90_TMA_LOAD_MULTICASTES19_vS1A_EENS_8epilogue10collective6detail29Sm90TmaWarpSpecializedAdapterINS1E_15DefaultEpilogueISI_SJ_SJ_NS1D_6thread17LinearCombinationISI_Li1EffLNS1I_9ScaleType4KindE0ELNS_15FloatRoundStyleE2ESI_EENS1_15EpilogueDefaultEEEEEvvEEEEvNT_6ParamsE:
[----:B------:R-:W-:Y:S01]  /*0000*/  LDC R1, c[0x0][0x28] ;  /* 0x00000a00ff017b82 */ /* 0x000fe20000000800 */
[----:B------:R-:W0:Y:S01]  /*0010*/  S2R R0, SR_TID.X ;  /* 0x0000000000007919 */ /* 0x000e220000002100 */
[----:B------:R-:W-:Y:S01]  /*0020*/  ELECT P0, URZ, PT ;  /* 0x00000000003f782f */ /* 0x000fe20003800000 */
[----:B------:R-:W-:Y:S01]  /*0030*/  BSSY B0, `(.L_x_0) ;  /* 0x000000f000007945 */ /* 0x000fe20003800000 */
[--C-:B0-----:R-:W-:Y:S02]  /*0040*/  SHF.R.U32.HI R2, RZ, 0x5, R0.reuse ;  /* 0x00000005ff027819 */ /* 0x101fe40000011600 */
[----:B------:R-:W-:-:S03]  /*0050*/  SHF.R.U32.HI R3, RZ, 0x7, R0 ;  /* 0x00000007ff037819 */ /* 0x000fc60000011600 */
[----:B------:R-:W0:Y:S04]  /*0060*/  SHFL.IDX PT, R7, R2, RZ, 0x1f ;  /* 0x00001fff02077589 */ /* 0x000e2800000e0000 */
[----:B------:R-:W1:Y:S01]  /*0070*/  SHFL.IDX PT, R3, R3, RZ, 0x1f ;  /* 0x00001fff03037589 */ /* 0x000e6200000e0000 */
[----:B0-----:R-:W-:-:S13]  /*0080*/  ISETP.NE.OR P0, PT, R7, RZ, !P0 ;  /* 0x000000ff0700720c */ /* 0x001fda0004705670 */
[----:B-1----:R-:W-:Y:S05]  /*0090*/  @P0 BRA `(.L_x_1) ;  /* 0x0000000000200947 */ /* 0x002fea0003800000 */
[----:B------:R-:W-:Y:S02]  /*00a0*/  ULDC.64 UR4, c[0x0][0x198] ;  /* 0x0000660000047ab9 */ /* 0x000fe40000000a00 */
[----:B------:R-:W-:Y:S02]  /*00b0*/  UIADD3 UR6, UP0, UR4, 0xf0, URZ ;  /* 0x000000f004067890 */ /* 0x000fe4000ff1e03f */
[----:B------:R-:W-:Y:S02]  /*00c0*/  UIADD3 UR4, UP1, UR4, 0x1f0, URZ ;  /* 0x000001f004047890 */ /* 0x000fe4000ff3e03f */
[----:B------:R-:W-:Y:S02]  /*00d0*/  UIADD3.X UR7, URZ, UR5, URZ, UP0, !UPT ;  /* 0x000000053f077290 */ /* 0x000fe400087fe43f */
[----:B------:R-:W-:-:S07]  /*00e0*/  UIADD3.X UR5, URZ, UR5, URZ, UP1, !UPT ;  /* 0x000000053f057290 */ /* 0x000fce0008ffe43f */
[----:B------:R0:W-:Y:S02]  /*00f0*/  UTMACCTL.PF [UR6] ;  /* 0x00000000060079b9 */ /* 0x0001e40008040000 */
[----:B------:R0:W-:Y:S02]  /*0100*/  UTMACCTL.PF [UR4] ;  /* 0x00000000040079b9 */ /* 0x0001e40008040000 */
[----:B0-----:R-:W-:Y:S01]  /*0110*/  NOP ;  /* 0x0000000000007918 */ /* 0x001fe20000000000 */
.L_x_1:
[----:B------:R-:W-:Y:S05]  /*0120*/  BSYNC B0 ;  /* 0x0000000000007941 */ /* 0x000fea0003800000 */
.L_x_0:
[----:B------:R-:W0:Y:S02]  /*0130*/  SHFL.IDX PT, R4, R2, RZ, 0x1f ;  /* 0x00001fff02047589 */ /* 0x000e2400000e0000 */
[----:B0-----:R-:W-:-:S13]  /*0140*/  ISETP.NE.AND P0, PT, R4, RZ, PT ;  /* 0x000000ff0400720c */ /* 0x001fda0003f05270 */
[----:B------:R-:W-:Y:S05]  /*0150*/  @P0 BRA `(.L_x_2) ;  /* 0x0000000000500947 */ /* 0x000fea0003800000 */
[----:B------:R-:W0:Y:S01]  /*0160*/  S2UR UR8, SR_CgaCtaId ;  /* 0x00000000000879c3 */ /* 0x000e220000008800 */
[----:B------:R-:W-:Y:S01]  /*0170*/  UMOV UR4, 0x400 ;  /* 0x0000040000047882 */ /* 0x000fe20000000000 */
[----:B------:R-:W-:Y:S01]  /*0180*/  UMOV UR5, 0x1 ;  /* 0x0000000100057882 */ /* 0x000fe20000000000 */
[----:B------:R-:W-:Y:S01]  /*0190*/  UMOV UR6, 0x4 ;  /* 0x0000000400067882 */ /* 0x000fe20000000000 */
[----:B------:R-:W-:Y:S01]  /*01a0*/  ELECT P0, URZ, PT ;  /* 0x00000000003f782f */ /* 0x000fe20003800000 */
[----:B------:R-:W-:-:S04]  /*01b0*/  UIADD3 UR6, -UR6, 0x100000, URZ ;  /* 0x0010000006067890 */ /* 0x000fc8000fffe13f */
[----:B------:R-:W-:Y:S02]  /*01c0*/  USHF.L.U32 UR7, UR6, 0xb, URZ ;  /* 0x0000000b06077899 */ /* 0x000fe4000800063f */
[----:B------:R-:W-:Y:S02]  /*01d0*/  USHF.L.U32 UR6, UR6, 0x1, URZ ;  /* 0x0000000106067899 */ /* 0x000fe4000800063f */
[----:B0-----:R-:W-:Y:S02]  /*01e0*/  ULEA UR8, UR8, UR4, 0x18 ;  /* 0x0000000408087291 */ /* 0x001fe4000f8ec03f */
[----:B------:R-:W-:-:S04]  /*01f0*/  UIADD3 UR4, -UR5, 0x100000, URZ ;  /* 0x0010000005047890 */ /* 0x000fc8000fffe13f */
[----:B------:R-:W-:Y:S02]  /*0200*/  USHF.L.U32 UR5, UR4, 0xb, URZ ;  /* 0x0000000b04057899 */ /* 0x000fe4000800063f */
[----:B------:R-:W-:Y:S01]  /*0210*/  USHF.L.U32 UR4, UR4, 0x1, URZ ;  /* 0x0000000104047899 */ /* 0x000fe2000800063f */
[----:B------:R-:W0:Y:S11]  /*0220*/  FENCE.VIEW.ASYNC.S ;  /* 0x00000000000073c6 */ /* 0x000e360000000000 */
[----:B0-----:R0:W1:Y:S01]  /*0230*/  SYNCS.EXCH.64 URZ, [UR8], UR4 ;  /* 0x00000004083f75b2 */ /* 0x0010620008000100 */
[----:B------:R0:W2:Y:S01]  /*0240*/  SYNCS.EXCH.64 URZ, [UR8+0x18], UR6 ;  /* 0x00001806083f75b2 */ /* 0x0000a20008000100 */
[----:B------:R0:W3:Y:S01]  /*0250*/  SYNCS.EXCH.64 URZ, [UR8+0x8], UR4 ;  /* 0x00000804083f75b2 */ /* 0x0000e20008000100 */
[----:B------:R0:W4:Y:S01]  /*0260*/  SYNCS.EXCH.64 URZ, [UR8+0x20], UR6 ;  /* 0x00002006083f75b2 */ /* 0x0001220008000100 */
[----:B------:R0:W0:Y:S01]  /*0270*/  SYNCS.EXCH.64 URZ, [UR8+0x10], UR4 ;  /* 0x00001004083f75b2 */ /* 0x0000220008000100 */
[----:B------:R0:W0:Y:S01]  /*0280*/  SYNCS.EXCH.64 URZ, [UR8+0x28], UR6 ;  /* 0x00002806083f75b2 */ /* 0x0000220008000100 */
[----:B------:R-:W-:Y:S01]  /*0290*/  NOP ;  /* 0x0000000000007918 */ /* 0x000fe20000000000 */
.L_x_2:
[----:B------:R-:W-:Y:S01]  /*02a0*/  SHF.R.S32.HI R5, RZ, 0x1f, R0 ;  /* 0x0000001fff057819 */ /* 0x000fe20000011400 */
[----:B------:R-:W5:Y:S01]  /*02b0*/  SHFL.IDX PT, R2, R2, RZ, 0x1f ;  /* 0x00001fff02027589 */ /* 0x000f6200000e0000 */
[----:B0-----:R-:W0:Y:S01]  /*02c0*/  S2UR UR8, SR_CTAID.X ;  /* 0x00000000000879c3 */ /* 0x001e220000002500 */
[----:B------:R-:W-:Y:S02]  /*02d0*/  ELECT P0, URZ, PT ;  /* 0x00000000003f782f */ /* 0x000fe40003800000 */
[----:B------:R-:W-:Y:S01]  /*02e0*/  LEA.HI R5, R5, R0, RZ, 0x7 ;  /* 0x0000000005057211 */ /* 0x000fe200078f38ff */
[----:B------:R-:W1:Y:S01]  /*02f0*/  S2R R8, SR_CTAID.Y ;  /* 0x0000000000087919 */ /* 0x000e620000002600 */
[----:B------:R-:W-:Y:S01]  /*0300*/  SHF.R.S32.HI R11, RZ, 0x1f, R4 ;  /* 0x0000001fff0b7819 */ /* 0x000fe20000011404 */
[----:B------:R-:W-:Y:S01]  /*0310*/  ULDC UR4, c[0x0][0x150] ;  /* 0x0000540000047ab9 */ /* 0x000fe20000000800 */
[----:B------:R-:W-:Y:S01]  /*0320*/  LOP3.LUT R5, R5, 0xffffff80, RZ, 0xc0, !PT ;  /* 0xffffff8005057812 */ /* 0x000fe200078ec0ff */
[----:B------:R-:W-:Y:S01]  /*0330*/  VIADD R16, R3, 0xffffffff ;  /* 0xffffffff03107836 */ /* 0x000fe20000000000 */
[----:B------:R-:W-:Y:S01]  /*0340*/  LEA.HI R11, R11, R4, RZ, 0x2 ;  /* 0x000000040b0b7211 */ /* 0x000fe200078f10ff */
[----:B------:R-:W2:Y:S01]  /*0350*/  LDC R12, c[0x0][0x144] ;  /* 0x00005100ff0c7b82 */ /* 0x000ea20000000800 */
[----:B------:R-:W-:Y:S01]  /*0360*/  NOP ;  /* 0x0000000000007918 */ /* 0x000fe20000000000 */
[----:B------:R-:W-:Y:S01]  /*0370*/  IMAD.IADD R6, R0, 0x1, -R5 ;  /* 0x0000000100067824 */ /* 0x000fe200078e0a05 */
[----:B------:R-:W-:Y:S01]  /*0380*/  LOP3.LUT R11, R11, 0x3ffffffc, RZ, 0xc0, !PT ;  /* 0x3ffffffc0b0b7812 */ /* 0x000fe200078ec0ff */
[----:B------:R-:W-:Y:S01]  /*0390*/  NOP ;  /* 0x0000000000007918 */ /* 0x000fe20000000000 */
[----:B------:R-:W-:-:S02]  /*03a0*/  ISETP.NE.AND P4, PT, R3, RZ, PT ;  /* 0x000000ff0300720c */ /* 0x000fc40003f85270 */
[----:B------:R-:W-:Y:S01]  /*03b0*/  SHF.R.S32.HI R5, RZ, 0x1f, R6 ;  /* 0x0000001fff057819 */ /* 0x000fe20000011406 */
[----:B------:R-:W-:Y:S01]  /*03c0*/  IMAD.IADD R4, R4, 0x1, -R11 ;  /* 0x0000000104047824 */ /* 0x000fe200078e0a0b */
[----:B------:R-:W3:Y:S01]  /*03d0*/  LDC R14, c[0x0][0x140] ;  /* 0x00005000ff0e7b82 */ /* 0x000ee20000000800 */
[----:B------:R-:W-:Y:S02]  /*03e0*/  ISETP.GE.U32.AND P6, PT, R16, 0x2, PT ;  /* 0x000000021000780c */ /* 0x000fe40003fc6070 */
[----:B------:R-:W-:Y:S02]  /*03f0*/  LEA.HI R5, R5, R6, RZ, 0x3 ;  /* 0x0000000605057211 */ /* 0x000fe400078f18ff */
[----:B-----5:R-:W-:Y:S02]  /*0400*/  ISETP.NE.OR P0, PT, R2, RZ, !P0 ;  /* 0x000000ff0200720c */ /* 0x020fe40004705670 */
[--C-:B------:R-:W-:Y:S01]  /*0410*/  SHF.R.S32.HI R2, RZ, 0x3, R5.reuse ;  /* 0x00000003ff027819 */ /* 0x100fe20000011405 */
[----:B------:R-:W5:Y:S01]  /*0420*/  LDC R13, c[0x0][0x148] ;  /* 0x00005200ff0d7b82 */ /* 0x000f620000000800 */
[----:B------:R-:W-:-:S02]  /*0430*/  SHF.R.S32.HI R5, RZ, 0x1f, R5 ;  /* 0x0000001fff057819 */ /* 0x000fc40000011405 */
[----:B0-----:R-:W-:Y:S02]  /*0440*/  I2FP.F32.U32 R10, UR8 ;  /* 0x00000008000a7c45 */ /* 0x001fe40008201000 */
[----:B------:R-:W-:-:S03]  /*0450*/  LEA.HI R5, R5, R2, RZ, 0x2 ;  /* 0x0000000205057211 */ /* 0x000fc600078f10ff */
[----:B------:R-:W-:Y:S01]  /*0460*/  FMUL R10, R10, UR4 ;  /* 0x000000040a0a7c20 */ /* 0x000fe20008400000 */
[----:B------:R-:W-:Y:S01]  /*0470*/  LOP3.LUT R5, R5, 0xfffffffc, RZ, 0xc0, !PT ;  /* 0xfffffffc05057812 */ /* 0x000fe200078ec0ff */
[----:B------:R-:W-:Y:S01]  /*0480*/  VOTEU.ALL UP0, P0 ;  /* 0x00000000003f7886 */ /* 0x000fe20000000000 */
[----:B-1----:R-:W-:Y:S01]  /*0490*/  I2FP.F32.U32 R11, R8 ;  /* 0x00000008000b7245 */ /* 0x002fe20000201000 */
[----:B------:R-:W-:Y:S01]  /*04a0*/  ULDC UR4, c[0x0][0x154] ;  /* 0x0000550000047ab9 */ /* 0x000fe20000000800 */
[----:B------:R-:W-:Y:S01]  /*04b0*/  VOTEU.ALL UP1, P0 ;  /* 0x00000000003f7886 */ /* 0x000fe20000020000 */
[----:B------:R-:W0:Y:S01]  /*04c0*/  F2I.U32.TRUNC.NTZ R10, R10 ;  /* 0x0000000a000a7305 */ /* 0x000e22000020f000 */
[----:B------:R-:W-:Y:S01]  /*04d0*/  IMAD.IADD R5, R2, 0x1, -R5 ;  /* 0x0000000102057824 */ /* 0x000fe200078e0a05 */
[----:B------:R-:W1:Y:S01]  /*04e0*/  @!UP0 S2UR UR7, SR_CgaCtaId ;  /* 0x00000000000789c3 */ /* 0x000e620000008800 */
[----:B------:R-:W-:Y:S01]  /*04f0*/  @!UP0 UMOV UR6, 0x400 ;  /* 0x0000040000068882 */ /* 0x000fe20000000000 */
[----:B---3--:R-:W-:Y:S01]  /*0500*/  ISETP.EQ.U32.AND P3, PT, R14, 0x1, PT ;  /* 0x000000010e00780c */ /* 0x008fe20003f62070 */
[----:B------:R-:W-:-:S05]  /*0510*/  IMAD R5, R4, 0x4, R5 ;  /* 0x0000000404057824 */ /* 0x000fca00078e0205 */
[----:B------:R-:W-:-:S04]  /*0520*/  LEA.HI R2, R5, R5, RZ, 0x1 ;  /* 0x0000000505027211 */ /* 0x000fc800078f08ff */
[----:B------:R-:W-:Y:S01]  /*0530*/  LOP3.LUT R4, R2, 0xfffffffe, RZ, 0xc0, !PT ;  /* 0xfffffffe02047812 */ /* 0x000fe200078ec0ff */
[----:B0-----:R-:W-:Y:S02]  /*0540*/  IMAD.MOV R15, RZ, RZ, -R10 ;  /* 0x000000ffff0f7224 */ /* 0x001fe400078e0a0a */
[----:B------:R-:W-:Y:S01]  /*0550*/  FMUL R10, R11, UR4 ;  /* 0x000000040b0a7c20 */ /* 0x000fe20008400000 */
[----:B------:R-:W-:Y:S01]  /*0560*/  SHF.R.S32.HI R2, RZ, 0x1f, R7 ;  /* 0x0000001fff027819 */ /* 0x000fe20000011407 */
[----:B------:R-:W-:Y:S01]  /*0570*/  UMOV UR4, 0x20 ;  /* 0x0000002000047882 */ /* 0x000fe20000000000 */
[----:B--2---:R-:W-:Y:S01]  /*0580*/  IMAD R12, R12, R15, UR8 ;  /* 0x000000080c0c7e24 */ /* 0x004fe2000f8e020f */
[----:B------:R-:W-:-:S04]  /*0590*/  @!UP0 UIADD3 UR4, -UR4, 0x100000, URZ ;  /* 0x0010000004048890 */ /* 0x000fc8000fffe13f */
[----:B------:R-:W-:Y:S02]  /*05a0*/  @!UP0 USHF.L.U32 UR5, UR4, 0xb, URZ ;  /* 0x0000000b04058899 */ /* 0x000fe4000800063f */
[----:B------:R-:W-:Y:S01]  /*05b0*/  @!UP0 USHF.L.U32 UR4, UR4, 0x1, URZ ;  /* 0x0000000104048899 */ /* 0x000fe2000800063f */
[C---:B------:R-:W-:Y:S01]  /*05c0*/  IMAD.IADD R11, R5.reuse, 0x1, -R4 ;  /* 0x00000001050b7824 */ /* 0x040fe200078e0a04 */
[----:B------:R-:W0:Y:S01]  /*05d0*/  F2I.U32.TRUNC.NTZ R10, R10 ;  /* 0x0000000a000a7305 */ /* 0x000e22000020f000 */
[----:B------:R-:W-:Y:S01]  /*05e0*/  LEA.HI R2, R2, R7, RZ, 0x2 ;  /* 0x0000000702027211 */ /* 0x000fe200078f10ff */
[----:B------:R-:W-:Y:S02]  /*05f0*/  IMAD.SHL.U32 R4, R5, 0x4, RZ ;  /* 0x0000000405047824 */ /* 0x000fe400078e00ff */
[----:B------:R-:W-:Y:S01]  /*0600*/  ISETP.NE.AND P2, PT, R11, R12, PT ;  /* 0x0000000c0b00720c */ /* 0x000fe20003f45270 */
[----:B-1----:R-:W-:Y:S01]  /*0610*/  @!UP0 ULEA UR6, UR7, UR6, 0x18 ;  /* 0x0000000607068291 */ /* 0x002fe2000f8ec03f */
[----:B------:R-:W-:Y:S01]  /*0620*/  LOP3.LUT R2, R2, 0xfffffffc, RZ, 0xc0, !PT ;  /* 0xfffffffc02027812 */ /* 0x000fe200078ec0ff */
[----:B------:R-:W-:Y:S01]  /*0630*/  VOTEU.ALL UP0, P0 ;  /* 0x00000000003f7886 */ /* 0x000fe20000000000 */
[----:B------:R-:W-:-:S02]  /*0640*/  LOP3.LUT R5, R5, 0xc, R4, 0x78, !PT ;  /* 0x0000000c05057812 */ /* 0x000fc400078e7804 */
[----:B------:R-:W-:Y:S01]  /*0650*/  LOP3.LUT P0, RZ, R6, 0x7, RZ, 0xc0, !PT ;  /* 0x0000000706ff7812 */ /* 0x000fe2000780c0ff */
[----:B------:R-:W-:Y:S02]  /*0660*/  IMAD.IADD R7, R7, 0x1, -R2 ;  /* 0x0000000107077824 */ /* 0x000fe400078e0a02 */
[----:B------:R-:W-:Y:S01]  /*0670*/  IMAD.MOV.U32 R6, RZ, RZ, 0x1 ;  /* 0x00000001ff067424 */ /* 0x000fe200078e00ff */
[----:B------:R-:W-:Y:S01]  /*0680*/  ISETP.LT.U32.AND P0, PT, R5, 0x2, !P0 ;  /* 0x000000020500780c */ /* 0x000fe20004701070 */
[----:B0-----:R-:W-:Y:S01]  /*0690*/  IMAD.MOV R20, RZ, RZ, -R10 ;  /* 0x000000ffff147224 */ /* 0x001fe200078e0a0a */
[----:B------:R-:W-:Y:S01]  /*06a0*/  ISETP.NE.AND P1, PT, R7, 0x3, PT ;  /* 0x000000030700780c */ /* 0x000fe20003f25270 */
[----:B------:R-:W0:Y:S02]  /*06b0*/  FENCE.VIEW.ASYNC.S ;  /* 0x00000000000073c6 */ /* 0x000e240000000000 */
[----:B0-----:R0:W1:Y:S01]  /*06c0*/  @!UP0 SYNCS.EXCH.64 URZ, [UR6+0x40], UR4 ;  /* 0x00004004063f85b2 */ /* 0x0010620008000100 */
[----:B------:R-:W-:Y:S01]  /*06d0*/  @P2 LEA.HI R2, R5, R5, RZ, 0x1 ;  /* 0x0000000505022211 */ /* 0x000fe200078f08ff */
[----:B-----5:R-:W-:Y:S01]  /*06e0*/  IMAD R11, R13, R20, R8 ;  /* 0x000000140d0b7224 */ /* 0x020fe200078e0208 */
[----:B------:R-:W-:-:S02]  /*06f0*/  ISETP.EQ.OR P1, PT, R7, RZ, !P1 ;  /* 0x000000ff0700720c */ /* 0x000fc40004f22670 */
[----:B------:R-:W-:Y:S02]  /*0700*/  @P2 SHF.R.S32.HI R2, RZ, 0x1, R2 ;  /* 0x00000001ff022819 */ /* 0x000fe40000011402 */
[----:B------:R-:W-:Y:S02]  /*0710*/  ISETP.EQ.AND P1, PT, R3, RZ, P1 ;  /* 0x000000ff0300720c */ /* 0x000fe40000f22270 */
[----:B------:R-:W-:Y:S02]  /*0720*/  @P2 ISETP.NE.AND P5, PT, R2, R11, PT ;  /* 0x0000000b0200220c */ /* 0x000fe40003fa5270 */
[----:B------:R-:W-:Y:S02]  /*0730*/  SEL R3, RZ, 0x1, !P0 ;  /* 0x00000001ff037807 */ /* 0x000fe40004000000 */
[----:B------:R-:W-:Y:S02]  /*0740*/  @P2 SEL R6, RZ, 0x1, P5 ;  /* 0x00000001ff062807 */ /* 0x000fe40002800000 */
[----:B------:R-:W-:Y:S01]  /*0750*/  SEL R4, RZ, 0x1, !P1 ;  /* 0x00000001ff047807 */ /* 0x000fe20004800000 */
[----:B------:R0:W2:Y:S01]  /*0760*/  @!UP1 SYNCS.EXCH.64 URZ, [UR6+0x48], UR4 ;  /* 0x00004804063f95b2 */ /* 0x0000a20008000100 */
[----:B------:R-:W-:Y:S01]  /*0770*/  LOP3.LUT R6, R6, R3, RZ, 0xc0, !PT ;  /* 0x0000000306067212 */ /* 0x000fe200078ec0ff */
[----:B------:R-:W-:Y:S01]  /*0780*/  NOP ;  /* 0x0000000000007918 */ /* 0x000fe20000000000 */
[----:B------:R-:W-:Y:S01]  /*0790*/  SEL R4, R4, 0x2, P6 ;  /* 0x0000000204047807 */ /* 0x000fe20003000000 */
[----:B------:R-:W-:Y:S06]  /*07a0*/  @!P3 BRA `(.L_x_3) ;  /* 0x000000000008b947 */ /* 0x000fec0003800000 */
[----:B-12-4-:R-:W-:Y:S01]  /*07b0*/  UCGABAR_ARV ;  /* 0x00000000000079c7 */ /* 0x016fe20008000000 */
[----:B------:R-:W-:Y:S05]  /*07c0*/  BRA `(.L_x_4) ;  /* 0x0000000000047947 */ /* 0x000fea0003800000 */
.L_x_3:
[----:B-12-4-:R-:W-:Y:S01]  /*07d0*/  NOP ;  /* 0x0000000000007918 */ /* 0x016fe20000000000 */
.L_x_4:
[----:B------:R-:W1:Y:S01]  /*07e0*/  LDC R2, c[0x0][0x65c] ;  /* 0x00019700ff027b82 */ /* 0x000e620000000800 */
[----:B------:R-:W-:Y:S01]  /*07f0*/  IMAD.MOV.U32 R3, RZ, RZ, RZ ;  /* 0x000000ffff037224 */ /* 0x000fe200078e00ff */
[----:B-1----:R-:W-:Y:S01]  /*0800*/  ISETP.NE.AND P2, PT, R2, 0x1, PT ;  /* 0x000000010200780c */ /* 0x002fe20003f45270 */
[----:B------:R-:W-:-:S12]  /*0810*/  IMAD.U32 R2, RZ, RZ, UR8 ;  /* 0x00000008ff027e24 */ /* 0x000fd8000f8e00ff */
[----:B------:R-:W1:Y:S01]  /*0820*/  @P2 LDC R15, c[0x0][0x10] ;  /* 0x00000400ff0f2b82 */ /* 0x000e620000000800 */
[----:B------:R-:W-:Y:S02]  /*0830*/  @P2 IMAD.MOV.U32 R9, RZ, RZ, RZ ;  /* 0x000000ffff092224 */ /* 0x000fe400078e00ff */
[----:B------:R-:W-:-:S05]  /*0840*/  @P2 IMAD.MOV.U32 R17, RZ, RZ, RZ ;  /* 0x000000ffff112224 */ /* 0x000fca00078e00ff */
[----:B------:R-:W2:Y:S01]  /*0850*/  @!P2 LDC R11, c[0x0][0xc] ;  /* 0x00000300ff0bab82 */ /* 0x000ea20000000800 */
[----:B-1----:R-:W-:-:S04]  /*0860*/  @P2 IMAD.WIDE.U32 R14, R15, UR8, R8 ;  /* 0x000000080f0e2c25 */ /* 0x002fc8000f8e0008 */
[----:B--2---:R-:W-:-:S04]  /*0870*/  @!P2 IMAD.WIDE.U32 R10, R8, R11, R2 ;  /* 0x0000000b080aa225 */ /* 0x004fc800078e0002 */
[----:B------:R-:W-:Y:S02]  /*0880*/  @P2 IMAD.MOV.U32 R2, RZ, RZ, R14 ;  /* 0x000000ffff022224 */ /* 0x000fe400078e000e */
[----:B------:R-:W-:Y:S02]  /*0890*/  @P2 IMAD.IADD R3, R15, 0x1, R17 ;  /* 0x000000010f032824 */ /* 0x000fe400078e0211 */
[----:B------:R-:W-:Y:S02]  /*08a0*/  @!P2 IMAD.MOV.U32 R2, RZ, RZ, R10 ;  /* 0x000000ffff02a224 */ /* 0x000fe400078e000a */
[----:B------:R-:W-:Y:S01]  /*08b0*/  @!P2 IMAD.MOV.U32 R3, RZ, RZ, R11 ;  /* 0x000000ffff03a224 */ /* 0x000fe200078e000b */
[----:B------:R-:W-:Y:S06]  /*08c0*/  @!P3 BRA `(.L_x_5) ;  /* 0x00000000000cb947 */ /* 0x000fec0003800000 */
[----:B------:R-:W-:Y:S01]  /*08d0*/  UCGABAR_WAIT ;  /* 0x0000000000007dc7 */ /* 0x000fe20008000000 */
[----:B------:R-:W-:Y:S01]  /*08e0*/  CCTL.IVALL ;  /* 0x00000000ff00798f */ /* 0x000fe20002000000 */
[----:B------:R-:W-:Y:S05]  /*08f0*/  BRA `(.L_x_6) ;  /* 0x0000000000047947 */ /* 0x000fea0003800000 */
.L_x_5:
[----:B------:R-:W-:Y:S06]  /*0900*/  BAR.SYNC.DEFER_BLOCKING 0x0 ;  /* 0x0000000000007b1d */ /* 0x000fec0000010000 */
.L_x_6:
[----:B------:R-:W-:Y:S05]  /*0910*/  @!P4 BRA `(.L_x_7) ;  /* 0x0000007400a0c947 */ /* 0x000fea0003800000 */
[----:B------:R-:W-:-:S13]  /*0920*/  ISETP.GT.U32.AND P0, PT, R16, 0x1, PT ;  /* 0x000000011000780c */ /* 0x000fda0003f04070 */
[----:B0-----:R-:W-:Y:S05]  /*0930*/  @P0 EXIT ;  /* 0x000000000000094d */ /* 0x001fea0003800000 */
[----:B------:R-:W-:Y:S01]  /*0940*/  ULDC.64 UR4, c[0x0][0x650] ;  /* 0x0001940000047ab9 */ /* 0x000fe20000000a00 */
[----:B------:R-:W-:Y:S01]  /*0950*/  PRMT R14, RZ, 0x7610, R14 ;  /* 0x00007610ff0e7816 */ /* 0x000fe2000000000e */
[----:B------:R-:W-:Y:S01]  /*0960*/  IMAD.MOV.U32 R10, RZ, RZ, -0x1 ;  /* 0xffffffffff0a7424 */ /* 0x000fe200078e00ff */
[----:B------:R-:W-:Y:S01]  /*0970*/  ISETP.GE.U32.AND P0, PT, R2, UR4, PT ;  /* 0x0000000402007c0c */ /* 0x000fe2000bf06070 */
[----:B------:R-:W-:Y:S02]  /*0980*/  IMAD.MOV.U32 R11, RZ, RZ, -0x1 ;  /* 0xffffffffff0b7424 */ /* 0x000fe400078e00ff */
[----:B------:R-:W-:Y:S01]  /*0990*/  IMAD.MOV.U32 R7, RZ, RZ, -0x1 ;  /* 0xffffffffff077424 */ /* 0x000fe200078e00ff */
[----:B------:R-:W-:-:S13]  /*09a0*/  ISETP.GE.U32.AND.EX P0, PT, R3, UR5, PT, P0 ;  /* 0x0000000503007c0c */ /* 0x000fda000bf06100 */
[----:B------:R-:W-:Y:S05]  /*09b0*/  @P0 BRA `(.L_x_8) ;  /* 0x0000000400280947 */ /* 0x000fea0003800000 */
[----:B------:R-:W0:Y:S01]  /*09c0*/  LDC.64 R22, c[0x0][0x628] ;  /* 0x00018a00ff167b82 */ /* 0x000e220000000a00 */
[----:B------:R-:W-:Y:S02]  /*09d0*/  IMAD.MOV.U32 R10, RZ, RZ, R2 ;  /* 0x000000ffff0a7224 */ /* 0x000fe400078e0002 */
[----:B------:R-:W-:-:S05]  /*09e0*/  IMAD.MOV.U32 R11, RZ, RZ, R3 ;  /* 0x000000ffff0b7224 */ /* 0x000fca00078e0003 */
[----:B------:R-:W1:Y:S08]  /*09f0*/  LDC R18, c[0x0][0x630] ;  /* 0x00018c00ff127b82 */ /* 0x000e700000000800 */
[----:B------:R-:W2:Y:S01]  /*0a00*/  LDC.64 R24, c[0x0][0x620] ;  /* 0x00018800ff187b82 */ /* 0x000ea20000000a00 */
[----:B0-----:R-:W-:-:S04]  /*0a10*/  ISETP.NE.U32.AND P0, PT, R22, RZ, PT ;  /* 0x000000ff1600720c */ /* 0x001fc80003f05070 */
[----:B------:R-:W-:-:S13]  /*0a20*/  ISETP.NE.AND.EX P0, PT, R23, RZ, PT, P0 ;  /* 0x000000ff1700720c */ /* 0x000fda0003f05300 */
[----:B-12---:R-:W-:Y:S05]  /*0a30*/  @!P0 BRA `(.L_x_9) ;  /* 0x0000000000288947 */ /* 0x006fea0003800000 */
[----:B------:R-:W0:Y:S02]  /*0a40*/  LDC R7, c[0x0][0x634] ;  /* 0x00018d00ff077b82 */ /* 0x000e240000000800 */
[----:B0-----:R-:W-:-:S05]  /*0a50*/  IADD3 R7, P0, R2, R7, RZ ;  /* 0x0000000702077210 */ /* 0x001fca0007f1e0ff */
[----:B------:R-:W-:-:S04]  /*0a60*/  IMAD.X R19, RZ, RZ, R3, P0 ;  /* 0x000000ffff137224 */ /* 0x000fc800000e0603 */
[----:B------:R-:W-:-:S04]  /*0a70*/  IMAD.WIDE.U32 R10, R19, R22, RZ ;  /* 0x00000016130a7225 */ /* 0x000fc800078e00ff */
[----:B------:R-:W-:-:S04]  /*0a80*/  IMAD.WIDE.U32 R14, P0, R7, R23, R10 ;  /* 0x00000017070e7225 */ /* 0x000fc8000780000a */
[----:B------:R-:W-:-:S04]  /*0a90*/  IMAD.WIDE.U32 R10, R7, R22, RZ ;  /* 0x00000016070a7225 */ /* 0x000fc800078e00ff */
[----:B------:R-:W-:Y:S01]  /*0aa0*/  IMAD.X R17, RZ, RZ, RZ, P0 ;  /* 0x000000ffff117224 */ /* 0x000fe200000e06ff */
[----:B------:R-:W-:Y:S01]  /*0ab0*/  IADD3 RZ, P0, R11, R14, RZ ;  /* 0x0000000e0bff7210 */ /* 0x000fe20007f1e0ff */
[----:B------:R-:W-:-:S04]  /*0ac0*/  IMAD.MOV.U32 R16, RZ, RZ, R15 ;  /* 0x000000ffff107224 */ /* 0x000fc800078e000f */
[----:B------:R-:W-:-:S08]  /*0ad0*/  IMAD.WIDE.U32.X R10, R19, R23, R16, P0 ;  /* 0x00000017130a7225 */ /* 0x000fd000000e0410 */
.L_x_9:
[----:B------:R-:W0:Y:S01]  /*0ae0*/  LDC.64 R26, c[0x0][0x640] ;  /* 0x00019000ff1a7b82 */ /* 0x000e220000000a00 */
[--C-:B------:R-:W-:Y:S01]  /*0af0*/  SHF.R.U64 R28, R10, R18, R11.reuse ;  /* 0x000000120a1c7219 */ /* 0x100fe2000000120b */
[----:B------:R-:W-:Y:S01]  /*0b00*/  IMAD R29, R13, R20, R8 ;  /* 0x000000140d1d7224 */ /* 0x000fe200078e0208 */
[----:B------:R-:W-:Y:S01]  /*0b10*/  SHF.R.U32.HI R7, RZ, R18, R11 ;  /* 0x00000012ff077219 */ /* 0x000fe2000001160b */
[----:B------:R-:W-:Y:S01]  /*0b20*/  IMAD.MOV.U32 R23, RZ, RZ, 0x1 ;  /* 0x00000001ff177424 */ /* 0x000fe200078e00ff */
[----:B------:R-:W-:-:S03]  /*0b30*/  IADD3 R9, P0, RZ, -R28, RZ ;  /* 0x8000001cff097210 */ /* 0x000fc60007f1e0ff */
[----:B------:R-:W1:Y:S02]  /*0b40*/  LDC R16, c[0x0][0x618] ;  /* 0x00018600ff107b82 */ /* 0x000e640000000800 */
[----:B------:R-:W-:Y:S02]  /*0b50*/  IMAD.X R7, RZ, RZ, ~R7, P0 ;  /* 0x000000ffff077224 */ /* 0x000fe400000e0e07 */
[----:B------:R-:W-:-:S04]  /*0b60*/  IMAD.WIDE.U32 R10, R9, R24, R2 ;  /* 0x00000018090a7225 */ /* 0x000fc800078e0002 */
[----:B------:R-:W2:Y:S01]  /*0b70*/  LDC R15, c[0x0][0x608] ;  /* 0x00018200ff0f7b82 */ /* 0x000ea20000000800 */
[----:B------:R-:W-:-:S04]  /*0b80*/  IMAD R14, R7, R24, RZ ;  /* 0x00000018070e7224 */ /* 0x000fc800078e02ff */
[----:B------:R-:W-:-:S03]  /*0b90*/  IMAD R7, R9, R25, R14 ;  /* 0x0000001909077224 */ /* 0x000fc600078e020e */
[----:B------:R-:W3:Y:S01]  /*0ba0*/  LDC R22, c[0x0][0x658] ;  /* 0x00019600ff167b82 */ /* 0x000ee20000000800 */
[----:B------:R-:W-:Y:S01]  /*0bb0*/  IMAD.IADD R7, R11, 0x1, R7 ;  /* 0x000000010b077824 */ /* 0x000fe200078e0207 */
[----:B0-----:R-:W-:-:S04]  /*0bc0*/  ISETP.NE.U32.AND P0, PT, R26, RZ, PT ;  /* 0x000000ff1a00720c */ /* 0x001fc80003f05070 */
[----:B------:R-:W-:Y:S02]  /*0bd0*/  ISETP.NE.AND.EX P0, PT, R27, RZ, PT, P0 ;  /* 0x000000ff1b00720c */ /* 0x000fe40003f05300 */
[----:B------:R-:W0:Y:S01]  /*0be0*/  LDC R18, c[0x0][0x600] ;  /* 0x00018000ff127b82 */ /* 0x000e220000000800 */
[-CC-:B-1----:R-:W-:Y:S02]  /*0bf0*/  SHF.R.U64 R19, R10, R16.reuse, R7.reuse ;  /* 0x000000100a137219 */ /* 0x182fe40000001207 */
[----:B------:R-:W-:Y:S01]  /*0c00*/  SHF.R.U32.HI R10, RZ, R16, R7 ;  /* 0x00000010ff0a7219 */ /* 0x000fe20000011607 */
[----:B------:R-:W-:-:S04]  /*0c10*/  IMAD.MOV.U32 R7, RZ, RZ, -0x1 ;  /* 0xffffffffff077424 */ /* 0x000fc800078e00ff */
[----:B------:R-:W1:Y:S01]  /*0c20*/  LDC R21, c[0x0][0x648] ;  /* 0x00019200ff157b82 */ /* 0x000e620000000800 */
[-CC-:B--2---:R-:W-:Y:S02]  /*0c30*/  SHF.R.U64 R16, R19, R15.reuse, R10.reuse ;  /* 0x0000000f13107219 */ /* 0x184fe4000000120a */
[----:B------:R-:W-:-:S05]  /*0c40*/  SHF.R.U32.HI R9, RZ, R15, R10 ;  /* 0x0000000fff097219 */ /* 0x000fca000001160a */
[----:B------:R-:W2:Y:S01]  /*0c50*/  LDC R24, c[0x0][0x638] ;  /* 0x00018e00ff187b82 */ /* 0x000ea20000000800 */
[-CC-:B---3--:R-:W-:Y:S02]  /*0c60*/  SHF.R.U64 R20, R16, R22.reuse, R9.reuse ;  /* 0x0000001610147219 */ /* 0x188fe40000001209 */
[-C--:B------:R-:W-:Y:S02]  /*0c70*/  SHF.L.U32 R7, R7, R22.reuse, RZ ;  /* 0x0000001607077219 */ /* 0x080fe400000006ff */
[----:B------:R-:W-:Y:S01]  /*0c80*/  SHF.R.U32.HI R9, RZ, R22, R9 ;  /* 0x00000016ff097219 */ /* 0x000fe20000011609 */
[----:B------:R-:W-:Y:S01]  /*0c90*/  IMAD.MOV.U32 R8, RZ, RZ, R20 ;  /* 0x000000ffff087224 */ /* 0x000fe200078e0014 */
[----:B------:R-:W-:Y:S01]  /*0ca0*/  LOP3.LUT R13, RZ, R7, RZ, 0x33, !PT ;  /* 0x00000007ff0d7212 */ /* 0x000fe200078e33ff */
[----:B------:R-:W3:Y:S01]  /*0cb0*/  LDC R25, c[0x0][0x610] ;  /* 0x00018400ff197b82 */ /* 0x000ee20000000800 */
[----:B------:R-:W-:Y:S05]  /*0cc0*/  @!P0 BRA `(.L_x_10) ;  /* 0x0000000000288947 */ /* 0x000fea0003800000 */
[----:B------:R-:W4:Y:S02]  /*0cd0*/  LDC R7, c[0x0][0x64c] ;  /* 0x00019300ff077b82 */ /* 0x000f240000000800 */
[----:B----4-:R-:W-:-:S05]  /*0ce0*/  IADD3 R7, P0, R20, R7, RZ ;  /* 0x0000000714077210 */ /* 0x010fca0007f1e0ff */
        /* <DEDUP_REMOVED lines=8> */
.L_x_10:
[----:B-1----:R-:W-:Y:S01]  /*0d70*/  SHF.R.U64 R9, R8, R21, R9 ;  /* 0x0000001508097219 */ /* 0x002fe20000001209 */
[----:B0-----:R-:W-:Y:S01]  /*0d80*/  VIADD R10, R18, 0xffffffff ;  /* 0xffffffff120a7836 */ /* 0x001fe20000000000 */
[----:B------:R-:W-:Y:S01]  /*0d90*/  SHF.L.U32 R7, R23, R22, RZ ;  /* 0x0000001617077219 */ /* 0x000fe200000006ff */
[----:B------:R-:W-:Y:S01]  /*0da0*/  IMAD.MOV.U32 R14, RZ, RZ, 0x1 ;  /* 0x00000001ff0e7424 */ /* 0x000fe200078e00ff */
[----:B------:R-:W-:Y:S01]  /*0db0*/  LOP3.LUT R8, R16, R13, RZ, 0xc0, !PT ;  /* 0x0000000d10087212 */ /* 0x000fe200078ec0ff */
[----:B------:R-:W-:Y:S01]  /*0dc0*/  IMAD.MOV R11, RZ, RZ, -R9 ;  /* 0x000000ffff0b7224 */ /* 0x000fe200078e0a09 */
[----:B------:R-:W-:Y:S02]  /*0dd0*/  SEL R12, R12, R29, !P2 ;  /* 0x0000001d0c0c7207 */ /* 0x000fe40005000000 */
[----:B------:R-:W-:Y:S01]  /*0de0*/  LOP3.LUT R10, R19, R10, RZ, 0xc0, !PT ;  /* 0x0000000a130a7212 */ /* 0x000fe200078ec0ff */
[----:B------:R-:W-:Y:S02]  /*0df0*/  IMAD R9, R7, R9, R8 ;  /* 0x0000000907097224 */ /* 0x000fe400078e0208 */
[----:B--2---:R-:W-:-:S02]  /*0e00*/  IMAD R7, R11, R24, R20 ;  /* 0x000000180b077224 */ /* 0x004fc400078e0214 */
[----:B---3--:R-:W-:Y:S02]  /*0e10*/  IMAD R12, R9, R25, R12 ;  /* 0x00000019090c7224 */ /* 0x008fe400078e020c */
[----:B------:R-:W-:-:S05]  /*0e20*/  IMAD R7, R7, R18, R10 ;  /* 0x0000001207077224 */ /* 0x000fca00078e020a */
[----:B------:R-:W-:Y:S02]  /*0e30*/  SEL R11, R7, R12, !P2 ;  /* 0x0000000c070b7207 */ /* 0x000fe40005000000 */
[----:B------:R-:W-:Y:S01]  /*0e40*/  SEL R10, R12, R7, !P2 ;  /* 0x000000070c0a7207 */ /* 0x000fe20005000000 */
[----:B------:R-:W-:-:S07]  /*0e50*/  IMAD.MOV.U32 R7, RZ, RZ, R28 ;  /* 0x000000ffff077224 */ /* 0x000fce00078e001c */
.L_x_8:
[----:B------:R-:W-:-:S08]  /*0e60*/  NOP ;  /* 0x0000000000007918 */ /* 0x000fd00000000000 */
[----:B------:R-:W0:Y:S02]  /*0e70*/  USETMAXREG.TRY_ALLOC.CTAPOOL UP0, 0xe8 ;  /* 0x000000e8000079c8 */ /* 0x000e240008000600 */
[----:B0-----:R-:W-:-:S13]  /*0e80*/  PLOP3.LUT P0, PT, PT, PT, UP0, 0x80, 0x0 ;  /* 0x000000000000781c */ /* 0x001fda0003f0f008 */
[----:B------:R-:W-:Y:S05]  /*0e90*/  @!P0 BRA `(.L_x_8) ;  /* 0xfffffffc00f08947 */ /* 0x000fea000383ffff */
[----:B------:R-:W-:Y:S01]  /*0ea0*/  ULDC.64 UR4, c[0x0][0x598] ;  /* 0x0001660000047ab9 */ /* 0x000fe20000000a00 */
[----:B------:R-:W-:Y:S01]  /*0eb0*/  ULDC.64 UR16, c[0x0][0x208] ;  /* 0x0000820000107ab9 */ /* 0x000fe20000000a00 */
[----:B------:R-:W-:-:S04]  /*0ec0*/  ISETP.NE.U32.AND P0, PT, RZ, UR4, PT ;  /* 0x00000004ff007c0c */ /* 0x000fc8000bf05070 */
[----:B------:R-:W-:-:S13]  /*0ed0*/  ISETP.NE.AND.EX P0, PT, RZ, UR5, PT, P0 ;  /* 0x00000005ff007c0c */ /* 0x000fda000bf05300 */
[----:B------:R-:W-:Y:S05]  /*0ee0*/  @!P0 BRA `(.L_x_11) ;  /* 0x00000000001c8947 */ /* 0x000fea0003800000 */
[----:B------:R-:W0:Y:S02]  /*0ef0*/  LDC.64 R8, c[0x0][0x598] ;  /* 0x00016600ff087b82 */ /* 0x000e240000000a00 */
[----:B0-----:R-:W2:Y:S02]  /*0f00*/  LDG.E.64 R8, desc[UR16][R8.64] ;  /* 0x0000001008087981 */ /* 0x001ea4000c1e1b00 */
[----:B--2---:R-:W-:-:S04]  /*0f10*/  ISETP.NE.U32.AND P0, PT, R8, RZ, PT ;  /* 0x000000ff0800720c */ /* 0x004fc80003f05070 */
[----:B------:R-:W-:-:S13]  /*0f20*/  ISETP.NE.AND.EX P0, PT, R9, RZ, PT, P0 ;  /* 0x000000ff0900720c */ /* 0x000fda0003f05300 */
[----:B------:R-:W-:Y:S05]  /*0f30*/  @!P0 BRA `(.L_x_11) ;  /* 0x0000000000088947 */ /* 0x000fea0003800000 */
[----:B------:R0:W5:Y:S01]  /*0f40*/  LD.E R8, desc[UR16][R8.64] ;  /* 0x0000001008087980 */ /* 0x000162000c101900 */
[----:B------:R-:W-:Y:S05]  /*0f50*/  BRA `(.L_x_12) ;  /* 0x0000000000207947 */ /* 0x000fea0003800000 */
.L_x_11:
[----:B------:R-:W-:Y:S02]  /*0f60*/  ULDC.64 UR4, c[0x0][0x588] ;  /* 0x0001620000047ab9 */ /* 0x000fe40000000a00 */
[----:B------:R-:W-:-:S04]  /*0f70*/  ISETP.NE.U32.AND P0, PT, RZ, UR4, PT ;  /* 0x00000004ff007c0c */ /* 0x000fc8000bf05070 */
[----:B------:R-:W-:-:S13]  /*0f80*/  ISETP.NE.AND.EX P0, PT, RZ, UR5, PT, P0 ;  /* 0x00000005ff007c0c */ /* 0x000fda000bf05300 */
[----:B------:R-:W-:Y:S05]  /*0f90*/  @!P0 BRA `(.L_x_13) ;  /* 0x00000000000c8947 */ /* 0x000fea0003800000 */
[----:B------:R-:W0:Y:S02]  /*0fa0*/  LDC.64 R8, c[0x0][0x588] ;  /* 0x00016200ff087b82 */ /* 0x000e240000000a00 */
[----:B0-----:R1:W5:Y:S01]  /*0fb0*/  LDG.E R8, desc[UR16][R8.64] ;  /* 0x0000001008087981 */ /* 0x001362000c1e1900 */
[----:B------:R-:W-:Y:S05]  /*0fc0*/  BRA `(.L_x_12) ;  /* 0x0000000000047947 */ /* 0x000fea0003800000 */
.L_x_13:
[----:B------:R-:W2:Y:S02]  /*0fd0*/  LDC R8, c[0x0][0x580] ;  /* 0x00016000ff087b82 */ /* 0x000ea40000000800 */
.L_x_12:
[----:B------:R-:W-:Y:S02]  /*0fe0*/  ULDC.64 UR4, c[0x0][0x5a0] ;  /* 0x0001680000047ab9 */ /* 0x000fe40000000a00 */
[----:B------:R-:W-:-:S04]  /*0ff0*/  ISETP.NE.U32.AND P0, PT, RZ, UR4, PT ;  /* 0x00000004ff007c0c */ /* 0x000fc8000bf05070 */
[----:B------:R-:W-:-:S13]  /*1000*/  ISETP.NE.AND.EX P0, PT, RZ, UR5, PT, P0 ;  /* 0x00000005ff007c0c */ /* 0x000fda000bf05300 */
[----:B------:R-:W-:Y:S05]  /*1010*/  @!P0 BRA `(.L_x_14) ;  /* 0x00000000001c8947 */ /* 0x000fea0003800000 */
[----:B------:R-:W3:Y:S02]  /*1020*/  LDC.64 R12, c[0x0][0x5a0] ;  /* 0x00016800ff0c7b82 */ /* 0x000ee40000000a00 */
[----:B---3--:R-:W3:Y:S02]  /*1030*/  LDG.E.64 R12, desc[UR16][R12.64] ;  /* 0x000000100c0c7981 */ /* 0x008ee4000c1e1b00 */
[----:B---3--:R-:W-:-:S04]  /*1040*/  ISETP.NE.U32.AND P0, PT, R12, RZ, PT ;  /* 0x000000ff0c00720c */ /* 0x008fc80003f05070 */
[----:B------:R-:W-:-:S13]  /*1050*/  ISETP.NE.AND.EX P0, PT, R13, RZ, PT, P0 ;  /* 0x000000ff0d00720c */ /* 0x000fda0003f05300 */
[----:B------:R-:W-:Y:S05]  /*1060*/  @!P0 BRA `(.L_x_14) ;  /* 0x0000000000088947 */ /* 0x000fea0003800000 */
[----:B01----:R0:W5:Y:S01]  /*1070*/  LD.E R9, desc[UR16][R12.64] ;  /* 0x000000100c097980 */ /* 0x003162000c101900 */
[----:B------:R-:W-:Y:S05]  /*1080*/  BRA `(.L_x_15) ;  /* 0x0000000000207947 */ /* 0x000fea0003800000 */
.L_x_14:
[----:B------:R-:W-:Y:S02]  /*1090*/  ULDC.64 UR4, c[0x0][0x590] ;  /* 0x0001640000047ab9 */ /* 0x000fe40000000a00 */
[----:B------:R-:W-:-:S04]  /*10a0*/  ISETP.NE.U32.AND P0, PT, RZ, UR4, PT ;  /* 0x00000004ff007c0c */ /* 0x000fc8000bf05070 */
[----:B------:R-:W-:-:S13]  /*10b0*/  ISETP.NE.AND.EX P0, PT, RZ, UR5, PT, P0 ;  /* 0x00000005ff007c0c */ /* 0x000fda000bf05300 */
[----:B------:R-:W-:Y:S05]  /*10c0*/  @!P0 BRA `(.L_x_16) ;  /* 0x00000000000c8947 */ /* 0x000fea0003800000 */
[----:B------:R-:W0:Y:S02]  /*10d0*/  LDC.64 R12, c[0x0][0x590] ;  /* 0x00016400ff0c7b82 */ /* 0x000e240000000a00 */
[----:B01----:R1:W5:Y:S01]  /*10e0*/  LDG.E R9, desc[UR16][R12.64] ;  /* 0x000000100c097981 */ /* 0x003362000c1e1900 */
[----:B------:R-:W-:Y:S05]  /*10f0*/  BRA `(.L_x_15) ;  /* 0x0000000000047947 */ /* 0x000fea0003800000 */
.L_x_16:
[----:B01----:R-:W3:Y:S02]  /*1100*/  LDC R9, c[0x0][0x584] ;  /* 0x00016100ff097b82 */ /* 0x003ee40000000800 */
.L_x_15:
[----:B------:R-:W-:-:S13]  /*1110*/  LOP3.LUT P0, RZ, R14, 0xff, RZ, 0xc0, !PT ;  /* 0x000000ff0eff7812 */ /* 0x000fda000780c0ff */
[----:B------:R-:W-:Y:S05]  /*1120*/  @!P0 EXIT ;  /* 0x000000000000894d */ /* 0x000fea0003800000 */
[----:B------:R-:W-:Y:S01]  /*1130*/  ULDC UR4, c[0x0][0x28c] ;  /* 0x0000a30000047ab9 */ /* 0x000fe20000000800 */
[----:B------:R-:W-:Y:S01]  /*1140*/  LOP3.LUT R142, R4, 0x1, RZ, 0xfc, !PT ;  /* 0x00000001048e7812 */ /* 0x000fe200078efcff */
[----:B------:R-:W-:-:S04]  /*1150*/  UIADD3 UR4, UR4, 0x7f, URZ ;  /* 0x0000007f04047890 */ /* 0x000fc8000fffe03f */
[----:B------:R-:W-:-:S04]  /*1160*/  USHF.R.S32.HI UR5, URZ, 0x1f, UR4 ;  /* 0x0000001f3f057899 */ /* 0x000fc80008011404 */
[----:B------:R-:W-:-:S03]  /*1170*/  ULEA.HI UR5, UR5, UR4, URZ, 0x7 ;  /* 0x0000000405057291 */ /* 0x000fc6000f8f383f */
[----:B------:R-:W-:Y:S01]  /*1180*/  UMOV UR4, URZ ;  /* 0x0000003f00047c82 */ /* 0x000fe20008000000 */
[----:B------:R-:W-:-:S03]  /*1190*/  USHF.R.S32.HI UR9, URZ, 0x7, UR5 ;  /* 0x000000073f097899 */ /* 0x000fc60008011405 */
[----:B------:R-:W-:-:S09]  /*11a0*/  UMOV UR5, URZ ;  /* 0x0000003f00057c82 */ /* 0x000fd20008000000 */
.L_x_171:
[----:B01----:R-:W-:Y:S01]  /*11b0*/  LOP3.LUT R12, R0, 0x80, RZ, 0xc0, !PT ;  /* 0x00000080000c7812 */ /* 0x003fe200078ec0ff */
[----:B------:R-:W0:Y:S01]  /*11c0*/  S2UR UR13, SR_CgaCtaId ;  /* 0x00000000000d79c3 */ /* 0x000e220000008800 */
[----:B------:R-:W-:Y:S01]  /*11d0*/  UMOV UR12, 0x400 ;  /* 0x00000400000c7882 */ /* 0x000fe20000000000 */
[----:B------:R-:W-:Y:S01]  /*11e0*/  UMOV UR6, URZ ;  /* 0x0000003f00067c82 */ /* 0x000fe20008000000 */
[----:B------:R-:W-:Y:S01]  /*11f0*/  SHF.R.U32.HI R12, RZ, 0x7, R12 ;  /* 0x00000007ff0c7819 */ /* 0x000fe2000001160c */
[----:B------:R-:W-:Y:S01]  /*1200*/  UMOV UR7, URZ ;  /* 0x0000003f00077c82 */ /* 0x000fe20008000000 */
[----:B------:R-:W-:Y:S01]  /*1210*/  UMOV UR18, UR5 ;  /* 0x0000000500127c82 */ /* 0x000fe20008000000 */
[----:B------:R-:W-:Y:S02]  /*1220*/  CS2R R16, SRZ ;  /* 0x0000000000107805 */ /* 0x000fe4000001ff00 */
[----:B------:R-:W-:Y:S01]  /*1230*/  CS2R R14, SRZ ;  /* 0x00000000000e7805 */ /* 0x000fe2000001ff00 */
[----:B------:R-:W1:Y:S01]  /*1240*/  LDC R13, c[0x0][0x28c] ;  /* 0x0000a300ff0d7b82 */ /* 0x000e620000000800 */
[----:B------:R-:W4:Y:S01]  /*1250*/  SHFL.IDX PT, R12, R12, RZ, 0x1f ;  /* 0x00001fff0c0c7589 */ /* 0x000f2200000e0000 */
[----:B------:R-:W-:-:S02]  /*1260*/  CS2R R18, SRZ ;  /* 0x0000000000127805 */ /* 0x000fc4000001ff00 */
[----:B------:R-:W-:Y:S02]  /*1270*/  CS2R R20, SRZ ;  /* 0x0000000000147805 */ /* 0x000fe4000001ff00 */
[----:B------:R-:W-:Y:S02]  /*1280*/  CS2R R22, SRZ ;  /* 0x0000000000167805 */ /* 0x000fe4000001ff00 */
[----:B------:R-:W-:Y:S02]  /*1290*/  CS2R R88, SRZ ;  /* 0x0000000000587805 */ /* 0x000fe4000001ff00 */
[----:B------:R-:W-:Y:S02]  /*12a0*/  CS2R R90, SRZ ;  /* 0x00000000005a7805 */ /* 0x000fe4000001ff00 */
[----:B------:R-:W-:Y:S02]  /*12b0*/  CS2R R94, SRZ ;  /* 0x00000000005e7805 */ /* 0x000fe4000001ff00 */
        /* <DEDUP_REMOVED lines=16> */
[----:B-1----:R-:W-:Y:S02]  /*13c0*/  ISETP.GE.AND P0, PT, R13, 0x1, PT ;  /* 0x000000010d00780c */ /* 0x002fe40003f06270 */
[----:B------:R-:W-:Y:S02]  /*13d0*/  CS2R R126, SRZ ;  /* 0x00000000007e7805 */ /* 0x000fe4000001ff00 */
[----:B----4-:R-:W-:-:S02]  /*13e0*/  R2UR UR8, R12 ;  /* 0x000000000c0872ca */ /* 0x010fc400000e0000 */
[----:B------:R-:W-:Y:S02]  /*13f0*/  CS2R R128, SRZ ;  /* 0x0000000000807805 */ /* 0x000fe4000001ff00 */
[----:B------:R-:W-:Y:S02]  /*1400*/  CS2R R130, SRZ ;  /* 0x0000000000827805 */ /* 0x000fe4000001ff00 */
[----:B------:R-:W-:Y:S02]  /*1410*/  CS2R R132, SRZ ;  /* 0x0000000000847805 */ /* 0x000fe4000001ff00 */
[----:B------:R-:W-:Y:S02]  /*1420*/  CS2R R134, SRZ ;  /* 0x0000000000867805 */ /* 0x000fe4000001ff00 */
[----:B------:R-:W-:Y:S02]  /*1430*/  CS2R R136, SRZ ;  /* 0x0000000000887805 */ /* 0x000fe4000001ff00 */
[----:B------:R-:W-:Y:S01]  /*1440*/  CS2R R138, SRZ ;  /* 0x00000000008a7805 */ /* 0x000fe2000001ff00 */
[----:B------:R-:W-:Y:S01]  /*1450*/  IMAD.MOV.U32 R141, RZ, RZ, RZ ;  /* 0x000000ffff8d7224 */ /* 0x000fe200078e00ff */
[----:B------:R-:W-:Y:S01]  /*1460*/  CS2R R24, SRZ ;  /* 0x0000000000187805 */ /* 0x000fe2000001ff00 */
[----:B------:R-:W-:Y:S01]  /*1470*/  IMAD.MOV.U32 R143, RZ, RZ, RZ ;  /* 0x000000ffff8f7224 */ /* 0x000fe200078e00ff */
[----:B---3--:R-:W-:Y:S01]  /*1480*/  CS2R R26, SRZ ;  /* 0x00000000001a7805 */ /* 0x008fe2000001ff00 */
[----:B------:R-:W-:Y:S01]  /*1490*/  IMAD.U32 R144, RZ, RZ, UR4 ;  /* 0x00000004ff907e24 */ /* 0x000fe2000f8e00ff */
[----:B------:R-:W-:Y:S01]  /*14a0*/  CS2R R28, SRZ ;  /* 0x00000000001c7805 */ /* 0x000fe2000001ff00 */
[----:B------:R-:W-:Y:S01]  /*14b0*/  ULEA.HI UR10, UR8, UR8, URZ, 0x1 ;  /* 0x00000008080a7291 */ /* 0x000fe2000f8f083f */
[----:B------:R-:W-:-:S02]  /*14c0*/  CS2R R30, SRZ ;  /* 0x00000000001e7805 */ /* 0x000fc4000001ff00 */
[----:B------:R-:W-:Y:S02]  /*14d0*/  CS2R R32, SRZ ;  /* 0x0000000000207805 */ /* 0x000fe4000001ff00 */
[----:B------:R-:W-:Y:S01]  /*14e0*/  CS2R R34, SRZ ;  /* 0x0000000000227805 */ /* 0x000fe2000001ff00 */
[----:B------:R-:W-:Y:S01]  /*14f0*/  ULOP3.LUT UR11, UR10, 0x7fffe, URZ, 0xc0, !UPT ;  /* 0x0007fffe0a0b7892 */ /* 0x000fe2000f8ec03f */
[----:B------:R-:W-:Y:S01]  /*1500*/  CS2R R36, SRZ ;  /* 0x0000000000247805 */ /* 0x000fe2000001ff00 */
[----:B0-----:R-:W-:Y:S01]  /*1510*/  ULEA UR10, UR13, UR12, 0x18 ;  /* 0x0000000c0d0a7291 */ /* 0x001fe2000f8ec03f */
[----:B------:R-:W-:Y:S01]  /*1520*/  CS2R R38, SRZ ;  /* 0x0000000000267805 */ /* 0x000fe2000001ff00 */
[----:B------:R-:W-:Y:S01]  /*1530*/  UIADD3 UR11, UR8, -UR11, URZ ;  /* 0x8000000b080b7290 */ /* 0x000fe2000fffe03f */
[----:B------:R-:W-:Y:S02]  /*1540*/  CS2R R40, SRZ ;  /* 0x0000000000287805 */ /* 0x000fe4000001ff00 */
[----:B------:R-:W-:Y:S01]  /*1550*/  CS2R R42, SRZ ;  /* 0x00000000002a7805 */ /* 0x000fe2000001ff00 */
[----:B------:R-:W-:Y:S01]  /*1560*/  UMOV UR8, URZ ;  /* 0x0000003f00087c82 */ /* 0x000fe20008000000 */
[----:B------:R-:W-:Y:S01]  /*1570*/  ULEA UR11, UR11, UR10, 0xd ;  /* 0x0000000a0b0b7291 */ /* 0x000fe2000f8e683f */
[----:B------:R-:W-:-:S02]  /*1580*/  CS2R R44, SRZ ;  /* 0x00000000002c7805 */ /* 0x000fc4000001ff00 */
[----:B------:R-:W-:Y:S02]  /*1590*/  CS2R R46, SRZ ;  /* 0x00000000002e7805 */ /* 0x000fe4000001ff00 */
[----:B------:R-:W-:Y:S01]  /*15a0*/  CS2R R48, SRZ ;  /* 0x0000000000307805 */ /* 0x000fe2000001ff00 */
[----:B------:R-:W-:Y:S01]  /*15b0*/  UIADD3 UR11, UR11, 0x100, URZ ;  /* 0x000001000b0b7890 */ /* 0x000fe2000fffe03f */
[----:B------:R-:W-:Y:S02]  /*15c0*/  CS2R R50, SRZ ;  /* 0x0000000000327805 */ /* 0x000fe4000001ff00 */
[----:B------:R-:W-:Y:S02]  /*15d0*/  CS2R R52, SRZ ;  /* 0x0000000000347805 */ /* 0x000fe4000001ff00 */
[----:B------:R-:W-:Y:S01]  /*15e0*/  CS2R R54, SRZ ;  /* 0x0000000000367805 */ /* 0x000fe2000001ff00 */
[----:B------:R-:W-:Y:S01]  /*15f0*/  USHF.R.U32.HI UR11, URZ, 0x4, UR11 ;  /* 0x000000043f0b7899 */ /* 0x000fe2000801160b */
[----:B------:R-:W-:-:S02]  /*1600*/  CS2R R56, SRZ ;  /* 0x0000000000387805 */ /* 0x000fc4000001ff00 */
[----:B------:R-:W-:Y:S02]  /*1610*/  CS2R R58, SRZ ;  /* 0x00000000003a7805 */ /* 0x000fe4000001ff00 */
[----:B------:R-:W-:Y:S01]  /*1620*/  CS2R R60, SRZ ;  /* 0x00000000003c7805 */ /* 0x000fe2000001ff00 */
[----:B------:R-:W-:Y:S01]  /*1630*/  ULOP3.LUT UR11, UR11, 0x3fff, URZ, 0xc0, !UPT ;  /* 0x00003fff0b0b7892 */ /* 0x000fe2000f8ec03f */
        /* <DEDUP_REMOVED lines=12> */
[----:B------:R-:W-:Y:S01]  /*1700*/  CS2R R86, SRZ ;  /* 0x0000000000567805 */ /* 0x000fe2000001ff00 */
[----:B------:R-:W-:Y:S06]  /*1710*/  @!P0 BRA `(.L_x_17) ;  /* 0x0000000800608947 */ /* 0x000fec0003800000 */
[----:B------:R-:W-:-:S13]  /*1720*/  ISETP.NE.AND P1, PT, R142, 0x3, PT ;  /* 0x000000038e00780c */ /* 0x000fda0003f25270 */
[----:B------:R-:W-:Y:S05]  /*1730*/  @!P1 BRA `(.L_x_18) ;  /* 0x0000000000049947 */ /* 0x000fea0003800000 */
[----:B------:R-:W-:Y:S01]  /*1740*/  BPT.TRAP 0x1 ;  /* 0x000000040000795c */ /* 0x000fe20000300000 */
.L_x_18:
[----:B------:R-:W-:Y:S01]  /*1750*/  ULEA UR6, UR5, UR10, 0x3 ;  /* 0x0000000a05067291 */ /* 0x000fe2000f8e183f */
[----:B------:R-:W-:-:S05]  /*1760*/  IMAD.U32 R12, RZ, RZ, UR4 ;  /* 0x00000004ff0c7e24 */ /* 0x000fca000f8e00ff */
[----:B------:R-:W-:-:S04]  /*1770*/  SHF.L.U32 R12, R12, 0x1f, RZ ;  /* 0x0000001f0c0c7819 */ /* 0x000fc800000006ff */
[----:B------:R0:W1:Y:S01]  /*1780*/  SYNCS.PHASECHK.TRANS64.TRYWAIT P0, [UR6], R12 ;  /* 0x0000000cff0075a7 */ /* 0x0000620008000146 */
[----:B------:R-:W-:Y:S05]  /*1790*/  @!P1 BRA `(.L_x_19) ;  /* 0x0000000000049947 */ /* 0x000fea0003800000 */
[----:B------:R-:W-:Y:S01]  /*17a0*/  BPT.TRAP 0x1 ;  /* 0x000000040000795c */ /* 0x000fe20000300000 */
.L_x_19:
[----:B-1----:R-:W-:Y:S05]  /*17b0*/  @P0 BRA `(.L_x_20) ;  /* 0x0000000000080947 */ /* 0x002fea0003800000 */
[----:B------:R-:W1:Y:S02]  /*17c0*/  SYNCS.PHASECHK.TRANS64.TRYWAIT P0, [UR6], R12 ;  /* 0x0000000cff0075a7 */ /* 0x000e640008000146 */
[----:B-1----:R-:W-:Y:S05]  /*17d0*/  @!P0 BRA `(.L_x_21) ;  /* 0x0000007c00248947 */ /* 0x002fea0003800000 */
.L_x_20:
[----:B------:R-:W-:Y:S01]  /*17e0*/  UIADD3 UR6, UR10, 0xc100, URZ ;  /* 0x0000c1000a067890 */ /* 0x000fe2000fffe03f */
[----:B------:R-:W-:Y:S01]  /*17f0*/  WARPGROUP.ARRIVE ;  /* 0x00000000000079c5 */ /* 0x000fe20000000000 */
[----:B------:R-:W-:Y:S01]  /*1800*/  ULOP3.LUT UR8, UR11, 0x10000, URZ, 0xfc, !UPT ;  /* 0x000100000b087892 */ /* 0x000fe2000f8efc3f */
[----:B------:R-:W-:Y:S01]  /*1810*/  CS2R R16, SRZ ;  /* 0x0000000000107805 */ /* 0x000fe2000001ff00 */
[----:B------:R-:W-:Y:S01]  /*1820*/  USHF.R.U32.HI UR6, URZ, 0x4, UR6 ;  /* 0x000000043f067899 */ /* 0x000fe20008011606 */
[----:B------:R-:W-:Y:S01]  /*1830*/  CS2R R14, SRZ ;  /* 0x00000000000e7805 */ /* 0x000fe2000001ff00 */
[----:B------:R-:W-:Y:S01]  /*1840*/  UMOV UR13, 0x40000040 ;  /* 0x40000040000d7882 */ /* 0x000fe20000000000 */
[----:B------:R-:W-:Y:S01]  /*1850*/  UMOV UR15, 0x40000040 ;  /* 0x40000040000f7882 */ /* 0x000fe20000000000 */
[----:B------:R-:W-:Y:S01]  /*1860*/  ULOP3.LUT UR6, UR6, 0x3fff, URZ, 0xc0, !UPT ;  /* 0x00003fff06067892 */ /* 0x000fe2000f8ec03f */
[----:B------:R-:W-:Y:S02]  /*1870*/  CS2R R18, SRZ ;  /* 0x0000000000127805 */ /* 0x000fe4000001ff00 */
[----:B------:R-:W-:-:S02]  /*1880*/  CS2R R20, SRZ ;  /* 0x0000000000147805 */ /* 0x000fc4000001ff00 */
[----:B------:R-:W-:Y:S01]  /*1890*/  CS2R R22, SRZ ;  /* 0x0000000000167805 */ /* 0x000fe2000001ff00 */
[----:B------:R-:W-:Y:S01]  /*18a0*/  ULOP3.LUT UR7, UR6, 0x10000, URZ, 0xfc, !UPT ;  /* 0x0001000006077892 */ /* 0x000fe2000f8efc3f */
[----:B------:R-:W-:Y:S01]  /*18b0*/  CS2R R88, SRZ ;  /* 0x0000000000587805 */ /* 0x000fe2000001ff00 */
[----:B------:R-:W-:Y:S01]  /*18c0*/  ULEA UR6, UR5, UR8, 0xa ;  /* 0x0000000805067291 */ /* 0x000fe2000f8e503f */
[----:B------:R-:W-:Y:S01]  /*18d0*/  CS2R R90, SRZ ;  /* 0x00000000005a7805 */ /* 0x000fe2000001ff00 */
[----:B------:R-:W-:Y:S01]  /*18e0*/  ULEA UR7, UR5, UR7, 0xa ;  /* 0x0000000705077291 */ /* 0x000fe2000f8e503f */
[----:B------:R-:W-:Y:S02]  /*18f0*/  CS2R R94, SRZ ;  /* 0x00000000005e7805 */ /* 0x000fe4000001ff00 */
[----:B------:R-:W-:Y:S02]  /*1900*/  CS2R R92, SRZ ;  /* 0x00000000005c7805 */ /* 0x000fe4000001ff00 */
[----:B------:R-:W-:-:S02]  /*1910*/  CS2R R96, SRZ ;  /* 0x0000000000607805 */ /* 0x000fc4000001ff00 */
[----:B------:R-:W-:Y:S01]  /*1920*/  CS2R R98, SRZ ;  /* 0x0000000000627805 */ /* 0x000fe2000001ff00 */
[----:B------:R-:W-:Y:S01]  /*1930*/  UMOV UR12, UR6 ;  /* 0x00000006000c7c82 */ /* 0x000fe20008000000 */
[----:B------:R-:W-:Y:S01]  /*1940*/  CS2R R100, SRZ ;  /* 0x0000000000647805 */ /* 0x000fe2000001ff00 */
[----:B------:R-:W-:Y:S01]  /*1950*/  UMOV UR14, UR7 ;  /* 0x00000007000e7c82 */ /* 0x000fe20008000000 */
[----:B------:R-:W-:Y:S01]  /*1960*/  CS2R R102, SRZ ;  /* 0x0000000000667805 */ /* 0x000fe2000001ff00 */
[----:B------:R-:W-:Y:S01]  /*1970*/  QGMMA.64x128x32.F32.E5M2.E5M2 R24, gdesc[UR12], RZ, !UPT ;  /* 0x01e000000c1879f3 */ /* 0x000fe2000c7038ff */
[----:B------:R-:W-:Y:S01]  /*1980*/  UIADD3 UR12, UR6, 0x2, URZ ;  /* 0x00000002060c7890 */ /* 0x000fe2000fffe03f */
[----:B------:R-:W-:Y:S01]  /*1990*/  CS2R R104, SRZ ;  /* 0x0000000000687805 */ /* 0x000fe2000001ff00 */
[----:B------:R-:W-:Y:S01]  /*19a0*/  UIADD3 UR14, UR7, 0x2, URZ ;  /* 0x00000002070e7890 */ /* 0x000fe2000fffe03f */
[----:B------:R-:W-:Y:S01]  /*19b0*/  CS2R R106, SRZ ;  /* 0x00000000006a7805 */ /* 0x000fe2000001ff00 */
[----:B------:R-:W-:Y:S01]  /*19c0*/  UMOV UR13, 0x40000040 ;  /* 0x40000040000d7882 */ /* 0x000fe20000000000 */
[----:B------:R-:W-:Y:S01]  /*19d0*/  UMOV UR15, 0x40000040 ;  /* 0x40000040000f7882 */ /* 0x000fe20000000000 */
        /* <DEDUP_REMOVED lines=16> */
[----:B------:R-:W-:Y:S02]  /*1ae0*/  IMAD.MOV.U32 R141, RZ, RZ, RZ ;  /* 0x000000ffff8d7224 */ /* 0x000fe400078e00ff */
[----:B------:R-:W-:Y:S01]  /*1af0*/  IMAD.MOV.U32 R143, RZ, RZ, RZ ;  /* 0x000000ffff8f7224 */ /* 0x000fe200078e00ff */
[----:B------:R-:W-:Y:S01]  /*1b00*/  QGMMA.64x128x32.F32.E5M2.E5M2 R24, gdesc[UR12], R24 ;  /* 0x01e000000c1879f3 */ /* 0x000fe20008703818 */
[----:B------:R-:W-:Y:S02]  /*1b10*/  UIADD3 UR12, UR6, 0x4, URZ ;  /* 0x00000004060c7890 */ /* 0x000fe4000fffe03f */
[----:B------:R-:W-:Y:S01]  /*1b20*/  UIADD3 UR14, UR7, 0x4, URZ ;  /* 0x00000004070e7890 */ /* 0x000fe2000fffe03f */
[----:B------:R-:W-:Y:S01]  /*1b30*/  UMOV UR13, 0x40000040 ;  /* 0x40000040000d7882 */ /* 0x000fe20000000000 */
[----:B------:R-:W-:-:S07]  /*1b40*/  UMOV UR15, 0x40000040 ;  /* 0x40000040000f7882 */ /* 0x000fce0000000000 */
[----:B------:R-:W-:Y:S01]  /*1b50*/  QGMMA.64x128x32.F32.E5M2.E5M2 R24, gdesc[UR12], R24 ;  /* 0x01e000000c1879f3 */ /* 0x000fe20008703818 */
[----:B------:R-:W-:Y:S02]  /*1b60*/  UIADD3 UR14, UR7, 0x6, URZ ;  /* 0x00000006070e7890 */ /* 0x000fe4000fffe03f */
[----:B------:R-:W-:Y:S01]  /*1b70*/  UIADD3 UR12, UR6, 0x6, URZ ;  /* 0x00000006060c7890 */ /* 0x000fe2000fffe03f */
[----:B------:R-:W-:Y:S01]  /*1b80*/  ULDC UR7, c[0x0][0x50c] ;  /* 0x0001430000077ab9 */ /* 0x000fe20000000800 */
[----:B------:R-:W-:Y:S01]  /*1b90*/  UMOV UR13, 0x40000040 ;  /* 0x40000040000d7882 */ /* 0x000fe20000000000 */
[----:B------:R-:W-:Y:S01]  /*1ba0*/  UISETP.NE.AND UP0, UPT, UR7, 0x4, UPT ;  /* 0x000000040700788c */ /* 0x000fe2000bf05270 */
[----:B------:R-:W-:Y:S01]  /*1bb0*/  UMOV UR15, 0x40000040 ;  /* 0x40000040000f7882 */ /* 0x000fe20000000000 */
[----:B------:R-:W-:Y:S02]  /*1bc0*/  UMOV UR6, 0x4 ;  /* 0x0000000400067882 */ /* 0x000fe40000000000 */
[----:B------:R-:W-:-:S06]  /*1bd0*/  USEL UR7, URZ, 0x1, UP0 ;  /* 0x000000013f077887 */ /* 0x000fcc0008000000 */
[----:B------:R-:W-:Y:S01]  /*1be0*/  ISETP.NE.AND P0, PT, RZ, UR7, PT ;  /* 0x00000007ff007c0c */ /* 0x000fe2000bf05270 */
[----:B------:R-:W-:-:S12]  /*1bf0*/  QGMMA.64x128x32.F32.E5M2.E5M2 R24, gdesc[UR12], R24, gsb0 ;  /* 0x01e000000c1879f3 */ /* 0x000fd80008003818 */
[----:B------:R-:W-:Y:S05]  /*1c00*/  @!P0 BRA `(.L_x_22) ;  /* 0x0000000400088947 */ /* 0x000fea0003800000 */
[----:B------:R-:W-:Y:S02]  /*1c10*/  WARPGROUP.DEPBAR.LE gsb0, 0x0 ;  /* 0x00008000000079c5 */ /* 0x000fe40000010000 */
[----:B------:R-:W-:-:S01]  /*1c20*/  FADD R143, RZ, R24 ;  /* 0x00000018ff8f7221 */ /* 0x000fc20000000000 */
[----:B------:R-:W-:Y:S01]  /*1c30*/  FADD R138, RZ, R25 ;  /* 0x00000019ff8a7221 */ /* 0x000fe20000000000 */
        /* <DEDUP_REMOVED lines=62> */
[----:B------:R-:W-:-:S06]  /*2020*/  UMOV UR6, URZ ;  /* 0x0000003f00067c82 */ /* 0x000fcc0008000000 */
.L_x_22:
[----:B------:R-:W-:-:S04]  /*2030*/  UIADD3 UR18, UR5, 0x1, URZ ;  /* 0x0000000105127890 */ /* 0x000fc8000fffe03f */
[----:B------:R-:W-:-:S04]  /*2040*/  UISETP.NE.AND UP0, UPT, UR18, 0x3, UPT ;  /* 0x000000031200788c */ /* 0x000fc8000bf05270 */
[----:B------:R-:W-:Y:S02]  /*2050*/  USEL UR8, URZ, 0x1, UP0 ;  /* 0x000000013f087887 */ /* 0x000fe40008000000 */
[----:B------:R-:W-:Y:S02]  /*2060*/  USEL UR18, UR18, URZ, UP0 ;  /* 0x0000003f12127287 */ /* 0x000fe40008000000 */
[----:B------:R-:W-:-:S06]  /*2070*/  ULOP3.LUT UR8, UR4, UR8, URZ, 0x3c, !UPT ;  /* 0x0000000804087292 */ /* 0x000fcc000f8e3c3f */
[----:B------:R-:W-:Y:S01]  /*2080*/  IMAD.U32 R144, RZ, RZ, UR8 ;  /* 0x00000008ff907e24 */ /* 0x000fe2000f8e00ff */
[----:B------:R-:W-:-:S06]  /*2090*/  UMOV UR8, 0x1 ;  /* 0x0000000100087882 */ /* 0x000fcc0000000000 */
.L_x_17:
[----:B------:R-:W-:-:S04]  /*20a0*/  UISETP.LT.AND UP0, UPT, UR9, 0x1, UPT ;  /* 0x000000010900788c */ /* 0x000fc8000bf01270 */
[----:B------:R-:W-:-:S04]  /*20b0*/  USEL UR12, UR9, 0x1, UP0 ;  /* 0x00000001090c7887 */ /* 0x000fc80008000000 */
[----:B------:R-:W-:-:S04]  /*20c0*/  UIADD3 UR12, UR9, -UR12, URZ ;  /* 0x8000000c090c7290 */ /* 0x000fc8000fffe03f */
[----:B------:R-:W-:-:S06]  /*20d0*/  UISETP.GE.AND UP0, UPT, UR12, 0x1, UPT ;  /* 0x000000010c00788c */ /* 0x000fcc000bf06270 */
[----:B------:R-:W-:-:S13]  /*20e0*/  PLOP3.LUT P0, PT, PT, PT, UP0, 0x80, 0x0 ;  /* 0x000000000000781c */ /* 0x000fda0003f0f008 */
[----:B------:R-:W-:Y:S05]  /*20f0*/  @!P0 BRA `(.L_x_23) ;  /* 0x0000000800388947 */ /* 0x000fea0003800000 */
[----:B01----:R-:W-:Y:S01]  /*2100*/  IMAD.U32 R12, RZ, RZ, UR12 ;  /* 0x0000000cff0c7e24 */ /* 0x003fe2000f8e00ff */
[----:B------:R-:W-:Y:S01]  /*2110*/  ULDC UR19, c[0x0][0x50c] ;  /* 0x0001430000137ab9 */ /* 0x000fe20000000800 */
[----:B------:R-:W-:-:S07]  /*2120*/  IMAD.U32 R13, RZ, RZ, UR5 ;  /* 0x00000005ff0d7e24 */ /* 0x000fce000f8e00ff */
.L_x_31:
[----:B------:R-:W-:-:S13]  /*2130*/  ISETP.NE.AND P1, PT, R142, 0x3, PT ;  /* 0x000000038e00780c */ /* 0x000fda0003f25270 */
[----:B------:R-:W-:Y:S05]  /*2140*/  @!P1 BRA `(.L_x_24) ;  /* 0x0000000000049947 */ /* 0x000fea0003800000 */
[----:B------:R-:W-:Y:S01]  /*2150*/  BPT.TRAP 0x1 ;  /* 0x000000040000795c */ /* 0x000fe20000300000 */
.L_x_24:
[----:B------:R-:W0:Y:S01]  /*2160*/  S2UR UR12, SR_CgaCtaId ;  /* 0x00000000000c79c3 */ /* 0x000e220000008800 */
[----:B------:R-:W-:Y:S01]  /*2170*/  UMOV UR10, 0x400 ;  /* 0x00000400000a7882 */ /* 0x000fe20000000000 */
[----:B------:R-:W-:Y:S01]  /*2180*/  SHF.L.U32 R140, R144, 0x1f, RZ ;  /* 0x0000001f908c7819 */ /* 0x000fe200000006ff */
[----:B0-----:R-:W-:-:S04]  /*2190*/  ULEA UR10, UR12, UR10, 0x18 ;  /* 0x0000000a0c0a7291 */ /* 0x001fc8000f8ec03f */
[----:B------:R-:W-:-:S09]  /*21a0*/  ULEA UR12, UR18, UR10, 0x3 ;  /* 0x0000000a120c7291 */ /* 0x000fd2000f8e183f */
[----:B------:R0:W1:Y:S01]  /*21b0*/  SYNCS.PHASECHK.TRANS64.TRYWAIT P0, [UR12], R140 ;  /* 0x0000008cff0075a7 */ /* 0x000062000800014c */
[----:B------:R-:W-:Y:S05]  /*21c0*/  @!P1 BRA `(.L_x_25) ;  /* 0x0000000000049947 */ /* 0x000fea0003800000 */
[----:B------:R-:W-:Y:S01]  /*21d0*/  BPT.TRAP 0x1 ;  /* 0x000000040000795c */ /* 0x000fe20000300000 */
.L_x_25:
[----:B-1----:R-:W-:Y:S05]  /*21e0*/  @P0 BRA `(.L_x_26) ;  /* 0x0000000000080947 */ /* 0x002fea0003800000 */
[----:B------:R-:W1:Y:S02]  /*21f0*/  SYNCS.PHASECHK.TRANS64.TRYWAIT P0, [UR12], R140 ;  /* 0x0000008cff0075a7 */ /* 0x000e64000800014c */
[----:B-1----:R-:W-:Y:S05]  /*2200*/  @!P0 BRA `(.L_x_27) ;  /* 0x0000007000b08947 */ /* 0x002fea0003800000 */
.L_x_26:
[----:B------:R-:W-:Y:S01]  /*2210*/  UIADD3 UR12, UR10, 0xc100, URZ ;  /* 0x0000c1000a0c7890 */ /* 0x000fe2000fffe03f */
[----:B------:R-:W-:Y:S01]  /*2220*/  WARPGROUP.ARRIVE ;  /* 0x00000000000079c5 */ /* 0x000fe20000000000 */
[----:B------:R-:W-:Y:S02]  /*2230*/  UISETP.NE.AND UP0, UPT, UR7, URZ, UPT ;  /* 0x0000003f0700728c */ /* 0x000fe4000bf05270 */
[----:B------:R-:W-:Y:S02]  /*2240*/  USHF.R.U32.HI UR12, URZ, 0x4, UR12 ;  /* 0x000000043f0c7899 */ /* 0x000fe4000801160c */
[----:B------:R-:W-:Y:S02]  /*2250*/  USEL UR8, UR8, URZ, !UP0 ;  /* 0x0000003f08087287 */ /* 0x000fe4000c000000 */
[----:B------:R-:W-:Y:S02]  /*2260*/  ULOP3.LUT UR12, UR12, 0x3fff, URZ, 0xc0, !UPT ;  /* 0x00003fff0c0c7892 */ /* 0x000fe4000f8ec03f */
[----:B------:R-:W-:-:S02]  /*2270*/  UISETP.NE.U32.AND UP0, UPT, UR8, URZ, UPT ;  /* 0x0000003f0800728c */ /* 0x000fc4000bf05070 */
[----:B------:R-:W-:Y:S02]  /*2280*/  ULOP3.LUT UR7, UR11, 0x10000, URZ, 0xfc, !UPT ;  /* 0x000100000b077892 */ /* 0x000fe4000f8efc3f */
[----:B------:R-:W-:Y:S02]  /*2290*/  ULOP3.LUT UR8, UR12, 0x10000, URZ, 0xfc, !UPT ;  /* 0x000100000c087892 */ /* 0x000fe4000f8efc3f */
[----:B------:R-:W-:Y:S02]  /*22a0*/  ULEA UR7, UR18, UR7, 0xa ;  /* 0x0000000712077291 */ /* 0x000fe4000f8e503f */
[----:B------:R-:W-:Y:S01]  /*22b0*/  ULEA UR8, UR18, UR8, 0xa ;  /* 0x0000000812087291 */ /* 0x000fe2000f8e503f */
[----:B------:R-:W-:Y:S01]  /*22c0*/  UMOV UR13, 0x40000040 ;  /* 0x40000040000d7882 */ /* 0x000fe20000000000 */
[----:B------:R-:W-:Y:S01]  /*22d0*/  UMOV UR15, 0x40000040 ;  /* 0x40000040000f7882 */ /* 0x000fe20000000000 */
[----:B------:R-:W-:Y:S02]  /*22e0*/  UIADD3 UR6, UR6, 0x4, URZ ;  /* 0x0000000406067890 */ /* 0x000fe4000fffe03f */
[----:B------:R-:W-:-:S02]  /*22f0*/  UMOV UR12, UR7 ;  /* 0x00000007000c7c82 */ /* 0x000fc40008000000 */
[----:B------:R-:W-:Y:S02]  /*2300*/  UMOV UR14, UR8 ;  /* 0x00000008000e7c82 */ /* 0x000fe40008000000 */
[----:B------:R-:W-:Y:S01]  /*2310*/  QGMMA.64x128x32.F32.E5M2.E5M2 R24, gdesc[UR12], R24, UP0 ;  /* 0x01e000000c1879f3 */ /* 0x000fe2000bf03818 */
[----:B------:R-:W-:Y:S02]  /*2320*/  UIADD3 UR12, UR7, 0x2, URZ ;  /* 0x00000002070c7890 */ /* 0x000fe4000fffe03f */
[----:B------:R-:W-:Y:S01]  /*2330*/  UIADD3 UR14, UR8, 0x2, URZ ;  /* 0x00000002080e7890 */ /* 0x000fe2000fffe03f */
[----:B------:R-:W-:Y:S01]  /*2340*/  UMOV UR13, 0x40000040 ;  /* 0x40000040000d7882 */ /* 0x000fe20000000000 */
[----:B------:R-:W-:Y:S01]  /*2350*/  UMOV UR15, 0x40000040 ;  /* 0x40000040000f7882 */ /* 0x000fe20000000000 */
[----:B------:R-:W-:-:S06]  /*2360*/  UISETP.NE.AND UP0, UPT, UR6, UR19, UPT ;  /* 0x000000130600728c */ /* 0x000fcc000bf05270 */
        /* <DEDUP_REMOVED lines=8> */
[----:B------:R-:W-:Y:S01]  /*23f0*/  UMOV UR13, 0x40000040 ;  /* 0x40000040000d7882 */ /* 0x000fe20000000000 */
[----:B------:R-:W-:Y:S01]  /*2400*/  UMOV UR15, 0x40000040 ;  /* 0x40000040000f7882 */ /* 0x000fe20000000000 */
[----:B------:R-:W-:-:S06]  /*2410*/  USEL UR7, URZ, 0x1, UP0 ;  /* 0x000000013f077887 */ /* 0x000fcc0008000000 */
[----:B------:R-:W-:Y:S01]  /*2420*/  ISETP.NE.AND P0, PT, RZ, UR7, PT ;  /* 0x00000007ff007c0c */ /* 0x000fe2000bf05270 */
[----:B------:R-:W-:Y:S03]  /*2430*/  QGMMA.64x128x32.F32.E5M2.E5M2 R24, gdesc[UR12], R24, gsb0 ;  /* 0x01e000000c1879f3 */ /* 0x000fe60008003818 */
[----:B------:R-:W-:-:S09]  /*2440*/  WARPGROUP.DEPBAR.LE gsb0, 0x1 ;  /* 0x00008000000079c5 */ /* 0x000fd20000010100 */
[----:B------:R-:W-:Y:S05]  /*2450*/  @!P0 BRA `(.L_x_28) ;  /* 0x0000000400088947 */ /* 0x000fea0003800000 */
[----:B------:R-:W-:Y:S02]  /*2460*/  WARPGROUP.DEPBAR.LE gsb0, 0x0 ;  /* 0x00008000000079c5 */ /* 0x000fe40000010000 */
[----:B------:R-:W-:-:S01]  /*2470*/  FADD R143, R24, R143 ;  /* 0x0000008f188f7221 */ /* 0x000fc20000000000 */
[----:B------:R-:W-:Y:S01]  /*2480*/  FADD R138, R25, R138 ;  /* 0x0000008a198a7221 */ /* 0x000fe20000000000 */
        /* <DEDUP_REMOVED lines=62> */
[----:B------:R-:W-:-:S06]  /*2870*/  UMOV UR6, URZ ;  /* 0x0000003f00067c82 */ /* 0x000fcc0008000000 */
.L_x_28:
[----:B------:R-:W-:Y:S05]  /*2880*/  @!P1 BRA `(.L_x_29) ;  /* 0x0000000000049947 */ /* 0x000fea0003800000 */
[----:B------:R-:W-:Y:S01]  /*2890*/  BPT.TRAP 0x1 ;  /* 0x000000040000795c */ /* 0x000fe20000300000 */
.L_x_29:
[----:B------:R-:W-:-:S13]  /*28a0*/  ISETP.NE.AND P0, PT, R6, RZ, PT ;  /* 0x000000ff0600720c */ /* 0x000fda0003f05270 */
[----:B01----:R-:W-:-:S05]  /*28b0*/  @P0 LEA R140, R13, UR10, 0x3 ;  /* 0x0000000a0d8c0c11 */ /* 0x003fca000f8e18ff */
[----:B------:R-:W-:-:S05]  /*28c0*/  @P0 VIADD R140, R140, 0x18 ;  /* 0x000000188c8c0836 */ /* 0x000fca0000000000 */
[----:B------:R-:W-:-:S04]  /*28d0*/  @P0 PRMT R140, R5, 0x654, R140 ;  /* 0x00000654058c0816 */ /* 0x000fc8000000008c */
[----:B------:R0:W-:Y:S01]  /*28e0*/  @P0 SYNCS.ARRIVE.TRANS64.RED.A1T0 RZ, [R140+URZ], RZ ;  /* 0x000000ff8cff09a7 */ /* 0x0001e2000810043f */
[----:B------:R-:W-:-:S13]  /*28f0*/  ISETP.GT.U32.AND P0, PT, R4, 0x1, PT ;  /* 0x000000010400780c */ /* 0x000fda0003f04070 */
[----:B0-----:R-:W-:Y:S05]  /*2900*/  @P0 BRA `(.L_x_30) ;  /* 0x0000000000040947 */ /* 0x001fea0003800000 */
[----:B------:R-:W-:Y:S01]  /*2910*/  BPT.TRAP 0x1 ;  /* 0x000000040000795c */ /* 0x000fe20000300000 */
.L_x_30:
[----:B------:R-:W-:Y:S01]  /*2920*/  UIADD3 UR18, UR18, 0x1, URZ ;  /* 0x0000000112127890 */ /* 0x000fe2000fffe03f */
[C---:B------:R-:W-:Y:S01]  /*2930*/  ISETP.GT.AND P1, PT, R12.reuse, 0x1, PT ;  /* 0x000000010c00780c */ /* 0x040fe20003f24270 */
[----:B------:R-:W-:Y:S02]  /*2940*/  VIADD R13, R13, 0x1 ;  /* 0x000000010d0d7836 */ /* 0x000fe40000000000 */
[----:B------:R-:W-:Y:S01]  /*2950*/  UISETP.NE.AND UP0, UPT, UR18, 0x3, UPT ;  /* 0x000000031200788c */ /* 0x000fe2000bf05270 */
[----:B------:R-:W-:Y:S02]  /*2960*/  VIADD R12, R12, 0xffffffff ;  /* 0xffffffff0c0c7836 */ /* 0x000fe40000000000 */
[C---:B------:R-:W-:Y:S01]  /*2970*/  ISETP.NE.AND P0, PT, R13.reuse, 0x3, PT ;  /* 0x000000030d00780c */ /* 0x040fe20003f05270 */
[----:B------:R-:W-:Y:S02]  /*2980*/  USEL UR8, URZ, 0x1, UP0 ;  /* 0x000000013f087887 */ /* 0x000fe40008000000 */
[----:B------:R-:W-:Y:S01]  /*2990*/  USEL UR18, UR18, URZ, UP0 ;  /* 0x0000003f12127287 */ /* 0x000fe20008000000 */
[----:B------:R-:W-:-:S03]  /*29a0*/  SEL R13, R13, RZ, P0 ;  /* 0x000000ff0d0d7207 */ /* 0x000fc60000000000 */
[----:B------:R-:W-:Y:S01]  /*29b0*/  LOP3.LUT R144, R144, UR8, RZ, 0x3c, !PT ;  /* 0x0000000890907c12 */ /* 0x000fe2000f8e3cff */
[----:B------:R-:W-:Y:S01]  /*29c0*/  UMOV UR8, 0x1 ;  /* 0x0000000100087882 */ /* 0x000fe20000000000 */
[----:B------:R-:W-:Y:S06]  /*29d0*/  @P1 BRA `(.L_x_31) ;  /* 0xfffffff400d41947 */ /* 0x000fec000383ffff */
.L_x_23:
[----:B------:R-:W-:Y:S01]  /*29e0*/  UISETP.NE.AND UP0, UPT, UR6, URZ, UPT ;  /* 0x0000003f0600728c */ /* 0x000fe2000bf05270 */
[----:B01----:R-:W0:Y:S03]  /*29f0*/  LDC R12, c[0x0][0x28c] ;  /* 0x0000a300ff0c7b82 */ /* 0x003e260000000800 */
[----:B------:R-:W-:-:S06]  /*2a00*/  USEL UR6, URZ, 0x1, !UP0 ;  /* 0x000000013f067887 */ /* 0x000fcc000c000000 */
[----:B------:R-:W-:Y:S02]  /*2a10*/  ISETP.NE.AND P0, PT, RZ, UR6, PT ;  /* 0x00000006ff007c0c */ /* 0x000fe4000bf05270 */
[----:B0-----:R-:W-:-:S11]  /*2a20*/  ISETP.GE.AND P1, PT, R12, 0x1, PT ;  /* 0x000000010c00780c */ /* 0x001fd60003f26270 */
[----:B------:R-:W-:Y:S05]  /*2a30*/  @!P0 BRA `(.L_x_32) ;  /* 0x0000000400048947 */ /* 0x000fea0003800000 */
[----:B------:R-:W-:Y:S02]  /*2a40*/  WARPGROUP.DEPBAR.LE gsb0, 0x0 ;  /* 0x00008000000079c5 */ /* 0x000fe40000010000 */
[----:B------:R-:W-:Y:S01]  /*2a50*/  FADD R143, R24, R143 ;  /* 0x0000008f188f7221 */ /* 0x000fe20000000000 */
        /* <DEDUP_REMOVED lines=62> */
[----:B------:R-:W-:-:S07]  /*2e40*/  FADD R16, R16, R87 ;  /* 0x0000005710107221 */ /* 0x000fce0000000000 */
.L_x_32:
[----:B------:R-:W-:Y:S02]  /*2e50*/  WARPGROUP.DEPBAR.LE gsb0, 0x0 ;  /* 0x00008000000079c5 */ /* 0x000fe40000010000 */
[----:B------:R-:W-:Y:S05]  /*2e60*/  @!P1 BRA `(.L_x_33) ;  /* 0x0000000000549947 */ /* 0x000fea0003800000 */
[----:B------:R-:W-:-:S13]  /*2e70*/  ISETP.NE.AND P0, PT, R142, 0x3, PT ;  /* 0x000000038e00780c */ /* 0x000fda0003f05270 */
[----:B------:R-:W-:Y:S05]  /*2e80*/  @!P0 BRA `(.L_x_34) ;  /* 0x0000000000048947 */ /* 0x000fea0003800000 */
[----:B------:R-:W-:Y:S01]  /*2e90*/  BPT.TRAP 0x1 ;  /* 0x000000040000795c */ /* 0x000fe20000300000 */
.L_x_34:
[----:B------:R-:W-:Y:S01]  /*2ea0*/  ISETP.NE.AND P0, PT, R6, RZ, PT ;  /* 0x000000ff0600720c */ /* 0x000fe20003f05270 */
[----:B------:R-:W-:Y:S01]  /*2eb0*/  BSSY B0, `(.L_x_35) ;  /* 0x000000e000007945 */ /* 0x000fe20003800000 */
[----:B------:R-:W-:-:S11]  /*2ec0*/  ISETP.GT.U32.AND P1, PT, R4, 0x1, PT ;  /* 0x000000010400780c */ /* 0x000fd60003f24070 */
[----:B------:R-:W-:Y:S05]  /*2ed0*/  @!P0 BRA `(.L_x_36) ;  /* 0x00000000002c8947 */ /* 0x000fea0003800000 */
[----:B------:R-:W-:-:S04]  /*2ee0*/  UISETP.LT.AND UP0, UPT, UR9, 0x1, UPT ;  /* 0x000000010900788c */ /* 0x000fc8000bf01270 */
[----:B------:R-:W-:-:S04]  /*2ef0*/  USEL UR8, UR9, 0x1, UP0 ;  /* 0x0000000109087887 */ /* 0x000fc80008000000 */
[----:B------:R-:W-:-:S04]  /*2f00*/  UIADD3 UR8, UR5, UR9, -UR8 ;  /* 0x0000000905087290 */ /* 0x000fc8000fffe808 */
[----:B------:R-:W-:-:S04]  /*2f10*/  UIMAD.WIDE.U32 UR6, UR8, -0x55555555, URZ ;  /* 0xaaaaaaab080678a5 */ /* 0x000fc8000f8e003f */
[----:B------:R-:W-:-:S04]  /*2f20*/  USHF.R.U32.HI UR6, URZ, 0x1, UR7 ;  /* 0x000000013f067899 */ /* 0x000fc80008011607 */
[----:B------:R-:W-:-:S04]  /*2f30*/  UIMAD UR8, UR6, -0x3, UR8 ;  /* 0xfffffffd060878a4 */ /* 0x000fc8000f8e0208 */
[----:B------:R-:W-:-:S04]  /*2f40*/  ULEA UR8, UR8, UR10, 0x3 ;  /* 0x0000000a08087291 */ /* 0x000fc8000f8e183f */
[----:B------:R-:W-:-:S06]  /*2f50*/  UIADD3 UR8, UR8, 0x18, URZ ;  /* 0x0000001808087890 */ /* 0x000fcc000fffe03f */
[----:B------:R-:W-:-:S05]  /*2f60*/  IMAD.U32 R12, RZ, RZ, UR8 ;  /* 0x00000008ff0c7e24 */ /* 0x000fca000f8e00ff */
[----:B------:R-:W-:-:S04]  /*2f70*/  PRMT R12, R5, 0x654, R12 ;  /* 0x00000654050c7816 */ /* 0x000fc8000000000c */
[----:B------:R0:W-:Y:S03]  /*2f80*/  SYNCS.ARRIVE.TRANS64.RED.A1T0 RZ, [R12+URZ], RZ ;  /* 0x000000ff0cff79a7 */ /* 0x0001e6000810043f */
.L_x_36:
[----:B------:R-:W-:Y:S05]  /*2f90*/  BSYNC B0 ;  /* 0x0000000000007941 */ /* 0x000fea0003800000 */
.L_x_35:
[----:B------:R-:W-:Y:S05]  /*2fa0*/  @P1 BRA `(.L_x_33) ;  /* 0x0000000000041947 */ /* 0x000fea0003800000 */
[----:B------:R-:W-:Y:S01]  /*2fb0*/  BPT.TRAP 0x1 ;  /* 0x000000040000795c */ /* 0x000fe20000300000 */
.L_x_33:
[----:B------:R-:W1:Y:S01]  /*2fc0*/  LDC R26, c[0x0][0x288] ;  /* 0x0000a200ff1a7b82 */ /* 0x000e620000000800 */
[--C-:B0-----:R-:W-:Y:S01]  /*2fd0*/  SHF.R.U32.HI R12, RZ, 0x2, R0.reuse ;  /* 0x00000002ff0c7819 */ /* 0x101fe20000011600 */
[----:B------:R-:W-:Y:S01]  /*2fe0*/  IMAD.SHL.U32 R29, R11, 0x80, RZ ;  /* 0x000000800b1d7824 */ /* 0x000fe200078e00ff */
[----:B------:R-:W-:Y:S01]  /*2ff0*/  SHF.R.U32.HI R25, RZ, 0x7, R0 ;  /* 0x00000007ff197819 */ /* 0x000fe20000011600 */
[----:B------:R-:W-:Y:S01]  /*3000*/  UIADD3 UR5, UR9, UR5, URZ ;  /* 0x0000000509057290 */ /* 0x000fe2000fffe03f */
[----:B------:R-:W-:Y:S01]  /*3010*/  LOP3.LUT R13, R12, 0x7, RZ, 0xc0, !PT ;  /* 0x000000070c0d7812 */ /* 0x000fe200078ec0ff */
[----:B------:R-:W-:Y:S01]  /*3020*/  IMAD.SHL.U32 R31, R10, 0x80, RZ ;  /* 0x000000800a1f7824 */ /* 0x000fe200078e00ff */
[----:B------:R-:W-:Y:S01]  /*3030*/  LOP3.LUT R12, R25, 0x1, RZ, 0xc0, !PT ;  /* 0x00000001190c7812 */ /* 0x000fe200078ec0ff */
[----:B------:R-:W-:Y:S01]  /*3040*/  UISETP.GT.U32.AND UP0, UPT, UR5, 0x2, UPT ;  /* 0x000000020500788c */ /* 0x000fe2000bf04070 */
[----:B------:R-:W-:Y:S01]  /*3050*/  LOP3.LUT R24, R0, 0x60, RZ, 0xc0, !PT ;  /* 0x0000006000187812 */ /* 0x000fe200078ec0ff */
[----:B------:R-:W-:Y:S01]  /*3060*/  ULDC UR12, c[0x0][0x284] ;  /* 0x0000a100000c7ab9 */ /* 0x000fe20000000800 */
[----:B------:R-:W-:Y:S01]  /*3070*/  UISETP.GE.U32.AND UP1, UPT, UR9, 0x3, UPT ;  /* 0x000000030900788c */ /* 0x000fe2000bf26070 */
[----:B------:R-:W-:Y:S01]  /*3080*/  IMAD.SHL.U32 R30, R12, 0x40, RZ ;  /* 0x000000400c1e7824 */ /* 0x000fe200078e00ff */
[----:B------:R-:W-:Y:S01]  /*3090*/  SHF.R.U32.HI R28, RZ, 0x1, R24 ;  /* 0x00000001ff1c7819 */ /* 0x000fe20000011618 */
[----:B------:R-:W-:Y:S01]  /*30a0*/  UISETP.LT.U32.AND UP0, UPT, UR9, 0x3, UP0 ;  /* 0x000000030900788c */ /* 0x000fe20008701070 */
[----:B------:R-:W-:Y:S01]  /*30b0*/  LOP3.LUT R24, R0, 0x3, RZ, 0xc0, !PT ;  /* 0x0000000300187812 */ /* 0x000fe200078ec0ff */
[----:B------:R-:W-:Y:S01]  /*30c0*/  UIMAD.WIDE.U32 UR6, UR5, -0x55555555, URZ ;  /* 0xaaaaaaab050678a5 */ /* 0x000fe2000f8e003f */
[--C-:B------:R-:W-:Y:S01]  /*30d0*/  IADD3 R25, RZ, -R28, -R13.reuse ;  /* 0x8000001cff197210 */ /* 0x100fe20007ffe80d */
[----:B------:R-:W-:Y:S01]  /*30e0*/  USEL UR8, URZ, 0x1, !UP0 ;  /* 0x000000013f087887 */ /* 0x000fe2000c000000 */
[----:B------:R-:W-:Y:S01]  /*30f0*/  LOP3.LUT R13, R30, 0x40, R13, 0xe2, !PT ;  /* 0x000000401e0d7812 */ /* 0x000fe200078ee20d */
[----:B------:R-:W-:Y:S01]  /*3100*/  ULDC.64 UR10, c[0x0][0x5d0] ;  /* 0x00017400000a7ab9 */ /* 0x000fe20000000a00 */
[----:B------:R-:W-:Y:S01]  /*3110*/  SHF.R.S32.HI R34, RZ, 0x1f, R7 ;  /* 0x0000001fff227819 */ /* 0x000fe20000011407 */
[----:B------:R-:W-:Y:S01]  /*3120*/  IMAD R12, R12, -0x40, R25 ;  /* 0xffffffc00c0c7824 */ /* 0x000fe200078e0219 */
[----:B------:R-:W-:Y:S01]  /*3130*/  USHF.R.U32.HI UR6, URZ, 0x1, UR7 ;  /* 0x000000013f067899 */ /* 0x000fe20008011607 */
[----:B-1----:R-:W-:Y:S01]  /*3140*/  IMAD R30, R24, -0x2, R26 ;  /* 0xfffffffe181e7824 */ /* 0x002fe200078e021a */
[----:B------:R-:W-:Y:S01]  /*3150*/  ISETP.GE.AND P0, PT, R29, R26, PT ;  /* 0x0000001a1d00720c */ /* 0x000fe20003f06270 */
[----:B------:R-:W-:Y:S01]  /*3160*/  IMAD.SHL.U32 R24, R0, 0x2, RZ ;  /* 0x0000000200187824 */ /* 0x000fe200078e00ff */
[----:B------:R-:W-:Y:S01]  /*3170*/  ULOP3.LUT UR4, UR4, UR8, URZ, 0x3c, !UPT ;  /* 0x0000000804047292 */ /* 0x000fe2000f8e3c3f */
[----:B------:R-:W-:Y:S01]  /*3180*/  IMAD R32, R34, UR10, RZ ;  /* 0x0000000a22207c24 */ /* 0x000fe2000f8e02ff */
[----:B------:R-:W-:Y:S01]  /*3190*/  ISETP.GE.OR P0, PT, R31, UR12, P0 ;  /* 0x0000000c1f007c0c */ /* 0x000fe20008706670 */
[----:B------:R-:W-:Y:S01]  /*31a0*/  IMAD.WIDE R26, R10, 0x80, RZ ;  /* 0x000000800a1a7825 */ /* 0x000fe200078e02ff */
[----:B------:R-:W-:Y:S01]  /*31b0*/  LOP3.LUT R24, R29, 0x6, R24, 0xf8, !PT ;  /* 0x000000061d187812 */ /* 0x000fe200078ef818 */
[----:B------:R-:W-:Y:S01]  /*31c0*/  UIMAD UR5, UR6, -0x3, UR5 ;  /* 0xfffffffd060578a4 */ /* 0x000fe2000f8e0205 */
[----:B------:R-:W-:Y:S01]  /*31d0*/  IADD3 R36, -R31, UR12, R12 ;  /* 0x0000000c1f247c10 */ /* 0x000fe2000fffe10c */
[----:B------:R-:W-:Y:S01]  /*31e0*/  IMAD R33, R7, UR11, R32 ;  /* 0x0000000b07217c24 */ /* 0x000fe2000f8e0220 */
[----:B------:R-:W-:Y:S01]  /*31f0*/  SHF.R.S32.HI R25, RZ, 0x1f, R24 ;  /* 0x0000001fff197819 */ /* 0x000fe20000011418 */
[----:B------:R-:W-:Y:S01]  /*3200*/  @UP1 ULOP3.LUT UR4, UR4, 0x1, UR6, 0x78, !UPT ;  /* 0x0000000104041892 */ /* 0x000fe2000f8e7806 */
[----:B------:R-:W-:Y:S01]  /*3210*/  LOP3.LUT R35, R26, R13, R28, 0xfe, !PT ;  /* 0x0000000d1a237212 */ /* 0x000fe200078efe1c */
[----:B------:R-:W-:-:S02]  /*3220*/  IMAD.IADD R29, R30, 0x1, -R29 ;  /* 0x000000011e1d7824 */ /* 0x000fc400078e0a1d */
[----:B------:R-:W-:-:S04]  /*3230*/  IMAD.WIDE.U32 R10, R7, UR10, R24 ;  /* 0x0000000a070a7c25 */ /* 0x000fc8000f8e0018 */
[----:B------:R-:W-:Y:S02]  /*3240*/  IMAD.IADD R11, R11, 0x1, R33 ;  /* 0x000000010b0b7824 */ /* 0x000fe400078e0221 */
[----:B------:R-:W-:Y:S01]  /*3250*/  IMAD.MOV.U32 R28, RZ, RZ, -0x1 ;  /* 0xffffffffff1c7424 */ /* 0x000fe200078e00ff */
[----:B------:R-:W-:Y:S06]  /*3260*/  @P0 BRA `(.L_x_37) ;  /* 0x0000004400a40947 */ /* 0x000fec0003800000 */
[----:B------:R-:W0:Y:S01]  /*3270*/  LDC.64 R32, c[0x0][0x5c8] ;  /* 0x00017200ff207b82 */ /* 0x000e220000000a00 */
[----:B------:R-:W-:Y:S01]  /*3280*/  ULDC.64 UR6, c[0x0][0x5c0] ;  /* 0x0001700000067ab9 */ /* 0x000fe20000000a00 */
[----:B------:R-:W-:Y:S01]  /*3290*/  BSSY B0, `(.L_x_37) ;  /* 0x0000466000007945 */ /* 0x000fe20003800000 */
[-C--:B0-----:R-:W-:Y:S02]  /*32a0*/  IMAD R12, R27, R32.reuse, RZ ;  /* 0x000000201b0c7224 */ /* 0x081fe400078e02ff */
[----:B------:R-:W-:-:S04]  /*32b0*/  IMAD.WIDE.U32 R10, R35, R32, R10 ;  /* 0x00000020230a7225 */ /* 0x000fc800078e000a */
[----:B------:R-:W-:Y:S01]  /*32c0*/  IMAD R31, R35, R33, R12 ;  /* 0x00000021231f7224 */ /* 0x000fe200078e020c */
[----:B------:R-:W-:Y:S02]  /*32d0*/  LEA R13, P0, R32, R10, 0x3 ;  /* 0x0000000a200d7211 */ /* 0x000fe400078018ff */
[----:B------:R-:W-:Y:S01]  /*32e0*/  IADD3 R12, P1, R10, UR6, RZ ;  /* 0x000000060a0c7c10 */ /* 0x000fe2000ff3e0ff */
[----:B------:R-:W-:Y:S01]  /*32f0*/  IMAD.IADD R31, R11, 0x1, R31 ;  /* 0x000000010b1f7824 */ /* 0x000fe200078e021f */
[----:B------:R-:W-:-:S04]  /*3300*/  IADD3 R10, P3, R13, UR6, RZ ;  /* 0x000000060d0a7c10 */ /* 0x000fc8000ff7e0ff */
[----:B------:R-:W-:Y:S02]  /*3310*/  LEA.HI.X R11, R32, R31, R33, 0x3, P0 ;  /* 0x0000001f200b7211 */ /* 0x000fe400000f1c21 */
[----:B---3-5:R-:W-:Y:S02]  /*3320*/  FSETP.NEU.AND P0, PT, R9, RZ, PT ;  /* 0x000000ff0900720b */ /* 0x028fe40003f0d000 */
[----:B------:R-:W-:Y:S02]  /*3330*/  IADD3.X R13, R31, UR7, RZ, P1, !PT ;  /* 0x000000071f0d7c10 */ /* 0x000fe40008ffe4ff */
[----:B------:R-:W-:-:S09]  /*3340*/  IADD3.X R11, R11, UR7, RZ, P3, !PT ;  /* 0x000000070b0b7c10 */ /* 0x000fd20009ffe4ff */
[----:B------:R-:W-:Y:S05]  /*3350*/  @!P0 BRA `(.L_x_38) ;  /* 0x00000034005c8947 */ /* 0x000fea0003800000 */
[----:B------:R-:W-:Y:S01]  /*3360*/  ULDC.64 UR6, c[0x0][0x5b8] ;  /* 0x00016e0000067ab9 */ /* 0x000fe20000000a00 */
[----:B------:R-:W-:Y:S01]  /*3370*/  ISETP.GE.AND P0, PT, R36, 0x1, PT ;  /* 0x000000012400780c */ /* 0x000fe20003f06270 */
[----:B------:R-:W-:Y:S01]  /*3380*/  IMAD R32, R34, UR6, RZ ;  /* 0x0000000622207c24 */ /* 0x000fe2000f8e02ff */
[----:B------:R-:W-:Y:S01]  /*3390*/  ULDC.64 UR10, c[0x0][0x5a8] ;  /* 0x00016a00000a7ab9 */ /* 0x000fe20000000a00 */
[----:B------:R-:W-:Y:S01]  /*33a0*/  IMAD.WIDE.U32 R30, R7, UR6, R24 ;  /* 0x00000006071e7c25 */ /* 0x000fe2000f8e0018 */
[----:B------:R-:W-:Y:S01]  /*33b0*/  ISETP.LT.OR P4, PT, R29, 0x1, !P0 ;  /* 0x000000011d00780c */ /* 0x000fe20004781670 */
[----:B------:R-:W-:Y:S02]  /*33c0*/  BSSY B1, `(.L_x_39) ;  /* 0x000000c000017945 */ /* 0x000fe40003800000 */
[----:B------:R-:W-:Y:S01]  /*33d0*/  IMAD R7, R7, UR7, R32 ;  /* 0x0000000707077c24 */ /* 0x000fe2000f8e0220 */
[----:B------:R-:W-:-:S03]  /*33e0*/  ULDC.64 UR6, c[0x0][0x5b0] ;  /* 0x00016c0000067ab9 */ /* 0x000fc60000000a00 */
[----:B------:R-:W-:Y:S02]  /*33f0*/  IMAD.IADD R31, R31, 0x1, R7 ;  /* 0x000000011f1f7824 */ /* 0x000fe400078e0207 */
[----:B------:R-:W-:Y:S02]  /*3400*/  IMAD R7, R27, UR6, RZ ;  /* 0x000000061b077c24 */ /* 0x000fe4000f8e02ff */
[----:B------:R-:W-:-:S04]  /*3410*/  IMAD.WIDE.U32 R24, R35, UR6, R30 ;  /* 0x0000000623187c25 */ /* 0x000fc8000f8e001e */
[----:B------:R-:W-:Y:S01]  /*3420*/  IMAD R7, R35, UR7, R7 ;  /* 0x0000000723077c24 */ /* 0x000fe2000f8e0207 */
[----:B------:R-:W-:-:S04]  /*3430*/  IADD3 R24, P1, R24, UR10, RZ ;  /* 0x0000000a18187c10 */ /* 0x000fc8000ff3e0ff */
[--C-:B------:R-:W-:Y:S02]  /*3440*/  IADD3.X R25, R25, UR11, R7.reuse, P1, !PT ;  /* 0x0000000b19197c10 */ /* 0x100fe40008ffe407 */
[----:B------:R-:W-:Y:S01]  /*3450*/  PRMT R7, RZ, 0x7610, R7 ;  /* 0x00007610ff077816 */ /* 0x000fe20000000007 */
[----:B------:R-:W-:Y:S06]  /*3460*/  @P4 BRA `(.L_x_40) ;  /* 0x0000000000044947 */ /* 0x000fec0003800000 */
[----:B------:R0:W5:Y:S02]  /*3470*/  LDG.E.U8 R7, desc[UR16][R24.64] ;  /* 0x0000001018077981 */ /* 0x000164000c1e1100 */
.L_x_40:
[----:B------:R-:W-:Y:S05]  /*3480*/  BSYNC B1 ;  /* 0x0000000000017941 */ /* 0x000fea0003800000 */
.L_x_39:
[----:B-----5:R-:W-:Y:S01]  /*3490*/  LOP3.LUT R7, R7, 0xff, RZ, 0xc0, !PT ;  /* 0x000000ff07077812 */ /* 0x020fe200078ec0ff */
[----:B------:R-:W-:Y:S01]  /*34a0*/  BSSY B1, `(.L_x_41) ;  /* 0x000000b000017945 */ /* 0x000fe20003800000 */
[----:B------:R-:W-:Y:S02]  /*34b0*/  ISETP.LT.OR P3, PT, R29, 0x2, !P0 ;  /* 0x000000021d00780c */ /* 0x000fe40004761670 */
[----:B------:R-:W-:-:S05]  /*34c0*/  F2FP.F16.E5M2.UNPACK_B R7, R7 ;  /* 0x00000007ff07723e */ /* 0x000fca00020004ff */
[----:B------:R-:W-:Y:S01]  /*34d0*/  HADD2.F32 R32, -RZ, R7.H0_H0 ;  /* 0x20000007ff207230 */ /* 0x000fe20000004100 */
[----:B------:R-:W-:-:S04]  /*34e0*/  PRMT R7, RZ, 0x7610, R7 ;  /* 0x00007610ff077816 */ /* 0x000fc80000000007 */
[----:B------:R-:W-:-:S04]  /*34f0*/  FMUL R32, R32, R9 ;  /* 0x0000000920207220 */ /* 0x000fc80000400000 */
[----:B--2---:R-:W-:-:S05]  /*3500*/  FFMA R32, R143, R8, R32 ;  /* 0x000000088f207223 */ /* 0x004fca0000000020 */
[----:B------:R-:W-:-:S05]  /*3510*/  F2FP.SATFINITE.E5M2.F32.PACK_AB_MERGE_C R33, RZ, R32, RZ ;  /* 0x00000020ff21723e */ /* 0x000fca00048060ff */
[----:B------:R1:W-:Y:S01]  /*3520*/  @!P4 STG.E.U8 desc[UR16][R12.64], R33 ;  /* 0x000000210c00c986 */ /* 0x0003e2000c101110 */
[----:B------:R-:W-:Y:S05]  /*3530*/  @P3 BRA `(.L_x_42) ;  /* 0x0000000000043947 */ /* 0x000fea0003800000 */
[----:B------:R2:W5:Y:S02]  /*3540*/  LDG.E.U8 R7, desc[UR16][R24.64+0x1] ;  /* 0x0000011018077981 */ /* 0x000564000c1e1100 */
.L_x_42:
[----:B------:R-:W-:Y:S05]  /*3550*/  BSYNC B1 ;  /* 0x0000000000017941 */ /* 0x000fea0003800000 */
.L_x_41:
[----:B-----5:R-:W-:Y:S01]  /*3560*/  LOP3.LUT R7, R7, 0xff, RZ, 0xc0, !PT ;  /* 0x000000ff07077812 */ /* 0x020fe200078ec0ff */
[----:B------:R-:W-:Y:S01]  /*3570*/  BSSY B1, `(.L_x_43) ;  /* 0x0000013000017945 */ /* 0x000fe20003800000 */
[----:B-1----:R-:W-:Y:S02]  /*3580*/  IADD3 R33, P1, R35, 0x8, RZ ;  /* 0x0000000823217810 */ /* 0x002fe40007f3e0ff */
[----:B------:R-:W-:-:S03]  /*3590*/  F2FP.F16.E5M2.UNPACK_B R7, R7 ;  /* 0x00000007ff07723e */ /* 0x000fc600020004ff */
[----:B------:R-:W-:Y:S01]  /*35a0*/  IMAD.X R27, RZ, RZ, R27, P1 ;  /* 0x000000ffff1b7224 */ /* 0x000fe200008e061b */
[----:B------:R-:W-:Y:S01]  /*35b0*/  ISETP.GE.AND P1, PT, R36, 0x9, PT ;  /* 0x000000092400780c */ /* 0x000fe20003f26270 */
[----:B------:R-:W-:Y:S02]  /*35c0*/  HADD2.F32 R26, -RZ, R7.H0_H0 ;  /* 0x20000007ff1a7230 */ /* 0x000fe40000004100 */
[----:B------:R-:W-:Y:S01]  /*35d0*/  IMAD.WIDE.U32 R30, R33, UR6, R30 ;  /* 0x00000006211e7c25 */ /* 0x000fe2000f8e001e */
[----:B------:R-:W-:-:S03]  /*35e0*/  ISETP.LT.OR P5, PT, R29, 0x1, !P1 ;  /* 0x000000011d00780c */ /* 0x000fc60004fa1670 */
[----:B------:R-:W-:Y:S01]  /*35f0*/  FMUL R7, R26, R9 ;  /* 0x000000091a077220 */ /* 0x000fe20000400000 */
[----:B------:R-:W-:-:S03]  /*3600*/  IMAD R26, R27, UR6, RZ ;  /* 0x000000061b1a7c24 */ /* 0x000fc6000f8e02ff */
[----:B------:R-:W-:Y:S01]  /*3610*/  FFMA R7, R138, R8, R7 ;  /* 0x000000088a077223 */ /* 0x000fe20000000007 */
[----:B------:R-:W-:Y:S01]  /*3620*/  IMAD R33, R33, UR7, R26 ;  /* 0x0000000721217c24 */ /* 0x000fe2000f8e021a */
[----:B------:R-:W-:-:S03]  /*3630*/  IADD3 R26, P4, R30, UR10, RZ ;  /* 0x0000000a1e1a7c10 */ /* 0x000fc6000ff9e0ff */
[----:B------:R-:W-:Y:S02]  /*3640*/  F2FP.SATFINITE.E5M2.F32.PACK_AB_MERGE_C R35, RZ, R7, RZ ;  /* 0x00000007ff23723e */ /* 0x000fe400048060ff */
[----:B------:R-:W-:Y:S02]  /*3650*/  IADD3.X R27, R31, UR11, R33, P4, !PT ;  /* 0x0000000b1f1b7c10 */ /* 0x000fe4000a7fe421 */
[----:B------:R-:W-:Y:S01]  /*3660*/  PRMT R7, RZ, 0x7610, R7 ;  /* 0x00007610ff077816 */ /* 0x000fe20000000007 */
[----:B------:R1:W-:Y:S01]  /*3670*/  @!P3 STG.E.U8 desc[UR16][R12.64+0x1], R35 ;  /* 0x000001230c00b986 */ /* 0x0003e2000c101110 */
[----:B------:R-:W-:Y:S05]  /*3680*/  @P5 BRA `(.L_x_44) ;  /* 0x0000000000045947 */ /* 0x000fea0003800000 */
[----:B------:R3:W5:Y:S02]  /*3690*/  LDG.E.U8 R7, desc[UR16][R26.64] ;  /* 0x000000101a077981 */ /* 0x000764000c1e1100 */
.L_x_44:
[----:B------:R-:W-:Y:S05]  /*36a0*/  BSYNC B1 ;  /* 0x0000000000017941 */ /* 0x000fea0003800000 */
.L_x_43:
[----:B-----5:R-:W-:Y:S01]  /*36b0*/  LOP3.LUT R7, R7, 0xff, RZ, 0xc0, !PT ;  /* 0x000000ff07077812 */ /* 0x020fe200078ec0ff */
[----:B------:R-:W-:Y:S01]  /*36c0*/  BSSY B1, `(.L_x_45) ;  /* 0x000000b000017945 */ /* 0x000fe20003800000 */
[----:B------:R-:W-:Y:S02]  /*36d0*/  ISETP.LT.OR P3, PT, R29, 0x2, !P1 ;  /* 0x000000021d00780c */ /* 0x000fe40004f61670 */
[----:B------:R-:W-:-:S05]  /*36e0*/  F2FP.F16.E5M2.UNPACK_B R7, R7 ;  /* 0x00000007ff07723e */ /* 0x000fca00020004ff */
[----:B------:R-:W-:Y:S01]  /*36f0*/  HADD2.F32 R30, -RZ, R7.H0_H0 ;  /* 0x20000007ff1e7230 */ /* 0x000fe20000004100 */
[----:B------:R-:W-:-:S04]  /*3700*/  PRMT R7, RZ, 0x7610, R7 ;  /* 0x00007610ff077816 */ /* 0x000fc80000000007 */
[----:B------:R-:W-:-:S04]  /*3710*/  FMUL R30, R30, R9 ;  /* 0x000000091e1e7220 */ /* 0x000fc80000400000 */
[----:B------:R-:W-:-:S05]  /*3720*/  FFMA R30, R141, R8, R30 ;  /* 0x000000088d1e7223 */ /* 0x000fca000000001e */
[----:B------:R-:W-:-:S05]  /*3730*/  F2FP.SATFINITE.E5M2.F32.PACK_AB_MERGE_C R31, RZ, R30, RZ ;  /* 0x0000001eff1f723e */ /* 0x000fca00048060ff */
[----:B------:R4:W-:Y:S01]  /*3740*/  @!P5 STG.E.U8 desc[UR16][R10.64], R31 ;  /* 0x0000001f0a00d986 */ /* 0x0009e2000c101110 */
[----:B------:R-:W-:Y:S05]  /*3750*/  @P3 BRA `(.L_x_46) ;  /* 0x0000000000043947 */ /* 0x000fea0003800000 */
[----:B------:R0:W5:Y:S02]  /*3760*/  LDG.E.U8 R7, desc[UR16][R26.64+0x1] ;  /* 0x000001101a077981 */ /* 0x000164000c1e1100 */
.L_x_46:
[----:B------:R-:W-:Y:S05]  /*3770*/  BSYNC B1 ;  /* 0x0000000000017941 */ /* 0x000fea0003800000 */
.L_x_45:
[----:B-----5:R-:W-:Y:S01]  /*3780*/  LOP3.LUT R7, R7, 0xff, RZ, 0xc0, !PT ;  /* 0x000000ff07077812 */ /* 0x020fe200078ec0ff */
[----:B------:R-:W-:Y:S01]  /*3790*/  BSSY B1, `(.L_x_47) ;  /* 0x000000b000017945 */ /* 0x000fe20003800000 */
[----:B------:R-:W-:Y:S02]  /*37a0*/  ISETP.LT.OR P4, PT, R29, 0x9, !P0 ;  /* 0x000000091d00780c */ /* 0x000fe40004781670 */
[----:B------:R-:W-:-:S05]  /*37b0*/  F2FP.F16.E5M2.UNPACK_B R7, R7 ;  /* 0x00000007ff07723e */ /* 0x000fca00020004ff */
[----:B------:R-:W-:-:S05]  /*37c0*/  HADD2.F32 R30, -RZ, R7.H0_H0 ;  /* 0x20000007ff1e7230 */ /* 0x000fca0000004100 */
[----:B------:R-:W-:-:S04]  /*37d0*/  FMUL R7, R30, R9 ;  /* 0x000000091e077220 */ /* 0x000fc80000400000 */
[----:B------:R-:W-:-:S05]  /*37e0*/  FFMA R7, R136, R8, R7 ;  /* 0x0000000888077223 */ /* 0x000fca0000000007 */
[----:B----4-:R-:W-:Y:S02]  /*37f0*/  F2FP.SATFINITE.E5M2.F32.PACK_AB_MERGE_C R31, RZ, R7, RZ ;  /* 0x00000007ff1f723e */ /* 0x010fe400048060ff */
[----:B------:R-:W-:-:S03]  /*3800*/  PRMT R7, RZ, 0x7610, R7 ;  /* 0x00007610ff077816 */ /* 0x000fc60000000007 */
[----:B------:R4:W-:Y:S01]  /*3810*/  @!P3 STG.E.U8 desc[UR16][R10.64+0x1], R31 ;  /* 0x0000011f0a00b986 */ /* 0x0009e2000c101110 */
[----:B------:R-:W-:Y:S05]  /*3820*/  @P4 BRA `(.L_x_48) ;  /* 0x0000000000044947 */ /* 0x000fea0003800000 */
[----:B------:R0:W5:Y:S02]  /*3830*/  LDG.E.U8 R7, desc[UR16][R24.64+0x8] ;  /* 0x0000081018077981 */ /* 0x000164000c1e1100 */
.L_x_48:
[----:B------:R-:W-:Y:S05]  /*3840*/  BSYNC B1 ;  /* 0x0000000000017941 */ /* 0x000fea0003800000 */
.L_x_47:
        /* <DEDUP_REMOVED lines=8> */
[----:B----4-:R-:W-:-:S05]  /*38d0*/  F2FP.SATFINITE.E5M2.F32.PACK_AB_MERGE_C R31, RZ, R30, RZ ;  /* 0x0000001eff1f723e */ /* 0x010fca00048060ff */
[----:B------:R4:W-:Y:S01]  /*38e0*/  @!P4 STG.E.U8 desc[UR16][R12.64+0x8], R31 ;  /* 0x0000081f0c00c986 */ /* 0x0009e2000c101110 */
[----:B------:R-:W-:Y:S05]  /*38f0*/  @P3 BRA `(.L_x_50) ;  /* 0x0000000000043947 */ /* 0x000fea0003800000 */
[----:B------:R0:W5:Y:S02]  /*3900*/  LDG.E.U8 R7, desc[UR16][R24.64+0x9] ;  /* 0x0000091018077981 */ /* 0x000164000c1e1100 */
.L_x_50:
[----:B------:R-:W-:Y:S05]  /*3910*/  BSYNC B1 ;  /* 0x0000000000017941 */ /* 0x000fea0003800000 */
.L_x_49:
        /* <DEDUP_REMOVED lines=12> */
.L_x_52:
[----:B------:R-:W-:Y:S05]  /*39e0*/  BSYNC B1 ;  /* 0x0000000000017941 */ /* 0x000fea0003800000 */
.L_x_51:
        /* <DEDUP_REMOVED lines=12> */
.L_x_54:
[----:B------:R-:W-:Y:S05]  /*3ab0*/  BSYNC B1 ;  /* 0x0000000000017941 */ /* 0x000fea0003800000 */
.L_x_53:
        /* <DEDUP_REMOVED lines=12> */
.L_x_56:
[----:B------:R-:W-:Y:S05]  /*3b80*/  BSYNC B1 ;  /* 0x0000000000017941 */ /* 0x000fea0003800000 */
.L_x_55:
        /* <DEDUP_REMOVED lines=12> */
.L_x_58:
[----:B------:R-:W-:Y:S05]  /*3c50*/  BSYNC B1 ;  /* 0x0000000000017941 */ /* 0x000fea0003800000 */
.L_x_57:
        /* <DEDUP_REMOVED lines=12> */
.L_x_60:
[----:B------:R-:W-:Y:S05]  /*3d20*/  BSYNC B1 ;  /* 0x0000000000017941 */ /* 0x000fea0003800000 */
.L_x_59:
        /* <DEDUP_REMOVED lines=12> */
.L_x_62:
[----:B------:R-:W-:Y:S05]  /*3df0*/  BSYNC B1 ;  /* 0x0000000000017941 */ /* 0x000fea0003800000 */
.L_x_61:
        /* <DEDUP_REMOVED lines=12> */
.L_x_64:
[----:B------:R-:W-:Y:S05]  /*3ec0*/  BSYNC B1 ;  /* 0x0000000000017941 */ /* 0x000fea0003800000 */
.L_x_63:
        /* <DEDUP_REMOVED lines=12> */
.L_x_66:
[----:B------:R-:W-:Y:S05]  /*3f90*/  BSYNC B1 ;  /* 0x0000000000017941 */ /* 0x000fea0003800000 */
.L_x_65:
        /* <DEDUP_REMOVED lines=12> */
.L_x_68:
[----:B------:R-:W-:Y:S05]  /*4060*/  BSYNC B1 ;  /* 0x0000000000017941 */ /* 0x000fea0003800000 */
.L_x_67:
        /* <DEDUP_REMOVED lines=12> */
.L_x_70:
[----:B------:R-:W-:Y:S05]  /*4130*/  BSYNC B1 ;  /* 0x0000000000017941 */ /* 0x000fea0003800000 */
.L_x_69:
        /* <DEDUP_REMOVED lines=12> */
.L_x_72:
[----:B------:R-:W-:Y:S05]  /*4200*/  BSYNC B1 ;  /* 0x0000000000017941 */ /* 0x000fea0003800000 */
.L_x_71:
        /* <DEDUP_REMOVED lines=12> */
.L_x_74:
[----:B------:R-:W-:Y:S05]  /*42d0*/  BSYNC B1 ;  /* 0x0000000000017941 */ /* 0x000fea0003800000 */
.L_x_73:
        /* <DEDUP_REMOVED lines=12> */
.L_x_76:
[----:B------:R-:W-:Y:S05]  /*43a0*/  BSYNC B1 ;  /* 0x0000000000017941 */ /* 0x000fea0003800000 */
.L_x_75:
        /* <DEDUP_REMOVED lines=12> */
.L_x_78:
[----:B------:R-:W-:Y:S05]  /*4470*/  BSYNC B1 ;  /* 0x0000000000017941 */ /* 0x000fea0003800000 */
.L_x_77:
        /* <DEDUP_REMOVED lines=12> */
.L_x_80:
[----:B------:R-:W-:Y:S05]  /*4540*/  BSYNC B1 ;  /* 0x0000000000017941 */ /* 0x000fea0003800000 */
.L_x_79:
        /* <DEDUP_REMOVED lines=12> */
.L_x_82:
[----:B------:R-:W-:Y:S05]  /*4610*/  BSYNC B1 ;  /* 0x0000000000017941 */ /* 0x000fea0003800000 */
.L_x_81:
        /* <DEDUP_REMOVED lines=12> */
.L_x_84:
[----:B------:R-:W-:Y:S05]  /*46e0*/  BSYNC B1 ;  /* 0x0000000000017941 */ /* 0x000fea0003800000 */
.L_x_83:
        /* <DEDUP_REMOVED lines=12> */
.L_x_86:
[----:B------:R-:W-:Y:S05]  /*47b0*/  BSYNC B1 ;  /* 0x0000000000017941 */ /* 0x000fea0003800000 */
.L_x_85:
        /* <DEDUP_REMOVED lines=12> */
.L_x_88:
[----:B------:R-:W-:Y:S05]  /*4880*/  BSYNC B1 ;  /* 0x0000000000017941 */ /* 0x000fea0003800000 */
.L_x_87:
        /* <DEDUP_REMOVED lines=12> */
.L_x_90:
[----:B------:R-:W-:Y:S05]  /*4950*/  BSYNC B1 ;  /* 0x0000000000017941 */ /* 0x000fea0003800000 */
.L_x_89:
        /* <DEDUP_REMOVED lines=12> */
.L_x_92:
[----:B------:R-:W-:Y:S05]  /*4a20*/  BSYNC B1 ;  /* 0x0000000000017941 */ /* 0x000fea0003800000 */
.L_x_91:
        /* <DEDUP_REMOVED lines=12> */
.L_x_94:
[----:B------:R-:W-:Y:S05]  /*4af0*/  BSYNC B1 ;  /* 0x0000000000017941 */ /* 0x000fea0003800000 */
.L_x_93:
        /* <DEDUP_REMOVED lines=12> */
.L_x_96:
[----:B------:R-:W-:Y:S05]  /*4bc0*/  BSYNC B1 ;  /* 0x0000000000017941 */ /* 0x000fea0003800000 */
.L_x_95:
        /* <DEDUP_REMOVED lines=12> */
.L_x_98:
[----:B------:R-:W-:Y:S05]  /*4c90*/  BSYNC B1 ;  /* 0x0000000000017941 */ /* 0x000fea0003800000 */
.L_x_97:
        /* <DEDUP_REMOVED lines=12> */
.L_x_100:
[----:B------:R-:W-:Y:S05]  /*4d60*/  BSYNC B1 ;  /* 0x0000000000017941 */ /* 0x000fea0003800000 */
.L_x_99:
        /* <DEDUP_REMOVED lines=12> */
.L_x_102:
[----:B------:R-:W-:Y:S05]  /*4e30*/  BSYNC B1 ;  /* 0x0000000000017941 */ /* 0x000fea0003800000 */
.L_x_101:
        /* <DEDUP_REMOVED lines=12> */
.L_x_104:
[----:B------:R-:W-:Y:S05]  /*4f00*/  BSYNC B1 ;  /* 0x0000000000017941 */ /* 0x000fea0003800000 */
.L_x_103:
        /* <DEDUP_REMOVED lines=12> */
.L_x_106:
[----:B------:R-:W-:Y:S05]  /*4fd0*/  BSYNC B1 ;  /* 0x0000000000017941 */ /* 0x000fea0003800000 */
.L_x_105:
        /* <DEDUP_REMOVED lines=12> */
.L_x_108:
[----:B------:R-:W-:Y:S05]  /*50a0*/  BSYNC B1 ;  /* 0x0000000000017941 */ /* 0x000fea0003800000 */
.L_x_107:
        /* <DEDUP_REMOVED lines=12> */
.L_x_110:
[----:B------:R-:W-:Y:S05]  /*5170*/  BSYNC B1 ;  /* 0x0000000000017941 */ /* 0x000fea0003800000 */
.L_x_109:
        /* <DEDUP_REMOVED lines=12> */
.L_x_112:
[----:B------:R-:W-:Y:S05]  /*5240*/  BSYNC B1 ;  /* 0x0000000000017941 */ /* 0x000fea0003800000 */
.L_x_111:
        /* <DEDUP_REMOVED lines=12> */
.L_x_114:
[----:B------:R-:W-:Y:S05]  /*5310*/  BSYNC B1 ;  /* 0x0000000000017941 */ /* 0x000fea0003800000 */
.L_x_113:
        /* <DEDUP_REMOVED lines=12> */
.L_x_116:
[----:B------:R-:W-:Y:S05]  /*53e0*/  BSYNC B1 ;  /* 0x0000000000017941 */ /* 0x000fea0003800000 */
.L_x_115:
        /* <DEDUP_REMOVED lines=12> */
.L_x_118:
[----:B------:R-:W-:Y:S05]  /*54b0*/  BSYNC B1 ;  /* 0x0000000000017941 */ /* 0x000fea0003800000 */
.L_x_117:
        /* <DEDUP_REMOVED lines=12> */
.L_x_120:
[----:B------:R-:W-:Y:S05]  /*5580*/  BSYNC B1 ;  /* 0x0000000000017941 */ /* 0x000fea0003800000 */
.L_x_119:
        /* <DEDUP_REMOVED lines=12> */
.L_x_122:
[----:B------:R-:W-:Y:S05]  /*5650*/  BSYNC B1 ;  /* 0x0000000000017941 */ /* 0x000fea0003800000 */
.L_x_121:
        /* <DEDUP_REMOVED lines=12> */
.L_x_124:
[----:B------:R-:W-:Y:S05]  /*5720*/  BSYNC B1 ;  /* 0x0000000000017941 */ /* 0x000fea0003800000 */
.L_x_123:
        /* <DEDUP_REMOVED lines=12> */
.L_x_126:
[----:B------:R-:W-:Y:S05]  /*57f0*/  BSYNC B1 ;  /* 0x0000000000017941 */ /* 0x000fea0003800000 */
.L_x_125:
        /* <DEDUP_REMOVED lines=12> */
.L_x_128:
[----:B------:R-:W-:Y:S05]  /*58c0*/  BSYNC B1 ;  /* 0x0000000000017941 */ /* 0x000fea0003800000 */
.L_x_127:
        /* <DEDUP_REMOVED lines=12> */
.L_x_130:
[----:B------:R-:W-:Y:S05]  /*5990*/  BSYNC B1 ;  /* 0x0000000000017941 */ /* 0x000fea0003800000 */
.L_x_129:
        /* <DEDUP_REMOVED lines=12> */
.L_x_132:
[----:B------:R-:W-:Y:S05]  /*5a60*/  BSYNC B1 ;  /* 0x0000000000017941 */ /* 0x000fea0003800000 */
.L_x_131:
        /* <DEDUP_REMOVED lines=12> */
.L_x_134:
[----:B------:R-:W-:Y:S05]  /*5b30*/  BSYNC B1 ;  /* 0x0000000000017941 */ /* 0x000fea0003800000 */
.L_x_133:
        /* <DEDUP_REMOVED lines=12> */
.L_x_136:
[----:B------:R-:W-:Y:S05]  /*5c00*/  BSYNC B1 ;  /* 0x0000000000017941 */ /* 0x000fea0003800000 */
.L_x_135:
        /* <DEDUP_REMOVED lines=12> */
.L_x_138:
[----:B------:R-:W-:Y:S05]  /*5cd0*/  BSYNC B1 ;  /* 0x0000000000017941 */ /* 0x000fea0003800000 */
.L_x_137:
        /* <DEDUP_REMOVED lines=12> */
.L_x_140:
[----:B------:R-:W-:Y:S05]  /*5da0*/  BSYNC B1 ;  /* 0x0000000000017941 */ /* 0x000fea0003800000 */
.L_x_139:
        /* <DEDUP_REMOVED lines=12> */
.L_x_142:
[----:B------:R-:W-:Y:S05]  /*5e70*/  BSYNC B1 ;  /* 0x0000000000017941 */ /* 0x000fea0003800000 */
.L_x_141:
        /* <DEDUP_REMOVED lines=12> */
.L_x_144:
[----:B------:R-:W-:Y:S05]  /*5f40*/  BSYNC B1 ;  /* 0x0000000000017941 */ /* 0x000fea0003800000 */
.L_x_143:
        /* <DEDUP_REMOVED lines=12> */
.L_x_146:
[----:B------:R-:W-:Y:S05]  /*6010*/  BSYNC B1 ;  /* 0x0000000000017941 */ /* 0x000fea0003800000 */
.L_x_145:
        /* <DEDUP_REMOVED lines=12> */
.L_x_148:
[----:B------:R-:W-:Y:S05]  /*60e0*/  BSYNC B1 ;  /* 0x0000000000017941 */ /* 0x000fea0003800000 */
.L_x_147:
        /* <DEDUP_REMOVED lines=12> */
.L_x_150:
[----:B------:R-:W-:Y:S05]  /*61b0*/  BSYNC B1 ;  /* 0x0000000000017941 */ /* 0x000fea0003800000 */
.L_x_149:
        /* <DEDUP_REMOVED lines=12> */
.L_x_152:
[----:B------:R-:W-:Y:S05]  /*6280*/  BSYNC B1 ;  /* 0x0000000000017941 */ /* 0x000fea0003800000 */
.L_x_151:
        /* <DEDUP_REMOVED lines=12> */
.L_x_154:
[----:B------:R-:W-:Y:S05]  /*6350*/  BSYNC B1 ;  /* 0x0000000000017941 */ /* 0x000fea0003800000 */
.L_x_153:
        /* <DEDUP_REMOVED lines=12> */
.L_x_156:
[----:B------:R-:W-:Y:S05]  /*6420*/  BSYNC B1 ;  /* 0x0000000000017941 */ /* 0x000fea0003800000 */
.L_x_155:
        /* <DEDUP_REMOVED lines=8> */
[----:B0-----:R-:W-:-:S05]  /*64b0*/  F2FP.SATFINITE.E5M2.F32.PACK_AB_MERGE_C R19, RZ, R20, RZ ;  /* 0x00000014ff13723e */ /* 0x001fca00048060ff */
[----:B------:R0:W-:Y:S01]  /*64c0*/  @!P4 STG.E.U8 desc[UR16][R10.64+0x70], R19 ;  /* 0x000070130a00c986 */ /* 0x0001e2000c101110 */
[----:B------:R-:W-:Y:S05]  /*64d0*/  @P3 BRA `(.L_x_158) ;  /* 0x0000000000043947 */ /* 0x000fea0003800000 */
[----:B------:R0:W5:Y:S02]  /*64e0*/  LDG.E.U8 R7, desc[UR16][R26.64+0x71] ;  /* 0x000071101a077981 */ /* 0x000164000c1e1100 */
.L_x_158:
[----:B------:R-:W-:Y:S05]  /*64f0*/  BSYNC B1 ;  /* 0x0000000000017941 */ /* 0x000fea0003800000 */
.L_x_157:
[----:B-----5:R-:W-:Y:S01]  /*6500*/  LOP3.LUT R7, R7, 0xff, RZ, 0xc0, !PT ;  /* 0x000000ff07077812 */ /* 0x020fe200078ec0ff */
[----:B------:R-:W-:Y:S01]  /*6510*/  BSSY B1, `(.L_x_159) ;  /* 0x000000b000017945 */ /* 0x000fe20003800000 */
[----:B------:R-:W-:Y:S02]  /*6520*/  ISETP.LT.OR P4, PT, R29, 0x79, !P0 ;  /* 0x000000791d00780c */ /* 0x000fe40004781670 */
[----:B------:R-:W-:-:S05]  /*6530*/  F2FP.F16.E5M2.UNPACK_B R7, R7 ;  /* 0x00000007ff07723e */ /* 0x000fca00020004ff */
[----:B------:R-:W-:-:S05]  /*6540*/  HADD2.F32 R20, -RZ, R7.H0_H0 ;  /* 0x20000007ff147230 */ /* 0x000fca0000004100 */
[----:B------:R-:W-:-:S04]  /*6550*/  FMUL R7, R20, R9 ;  /* 0x0000000914077220 */ /* 0x000fc80000400000 */
[----:B------:R-:W-:-:S05]  /*6560*/  FFMA R7, R18, R8, R7 ;  /* 0x0000000812077223 */ /* 0x000fca0000000007 */
[----:B0-----:R-:W-:Y:S02]  /*6570*/  F2FP.SATFINITE.E5M2.F32.PACK_AB_MERGE_C R19, RZ, R7, RZ ;  /* 0x00000007ff13723e */ /* 0x001fe400048060ff */
[----:B------:R-:W-:-:S03]  /*6580*/  PRMT R7, RZ, 0x7610, R7 ;  /* 0x00007610ff077816 */ /* 0x000fc60000000007 */
[----:B------:R0:W-:Y:S01]  /*6590*/  @!P3 STG.E.U8 desc[UR16][R10.64+0x71], R19 ;  /* 0x000071130a00b986 */ /* 0x0001e2000c101110 */
[----:B------:R-:W-:Y:S05]  /*65a0*/  @P4 BRA `(.L_x_160) ;  /* 0x0000000000044947 */ /* 0x000fea0003800000 */
[----:B------:R0:W5:Y:S02]  /*65b0*/  LDG.E.U8 R7, desc[UR16][R24.64+0x78] ;  /* 0x0000781018077981 */ /* 0x000164000c1e1100 */
.L_x_160:
[----:B------:R-:W-:Y:S05]  /*65c0*/  BSYNC B1 ;  /* 0x0000000000017941 */ /* 0x000fea0003800000 */
.L_x_159:
        /* <DEDUP_REMOVED lines=12> */
.L_x_162:
[----:B------:R-:W-:Y:S05]  /*6690*/  BSYNC B1 ;  /* 0x0000000000017941 */ /* 0x000fea0003800000 */
.L_x_161:
        /* <DEDUP_REMOVED lines=12> */
.L_x_164:
[----:B------:R-:W-:Y:S05]  /*6760*/  BSYNC B1 ;  /* 0x0000000000017941 */ /* 0x000fea0003800000 */
.L_x_163:
[----:B-----5:R-:W-:Y:S01]  /*6770*/  LOP3.LUT R7, R7, 0xff, RZ, 0xc0, !PT ;  /* 0x000000ff07077812 */ /* 0x020fe200078ec0ff */
[----:B------:R-:W-:Y:S01]  /*6780*/  BSSY B1, `(.L_x_165) ;  /* 0x000000b000017945 */ /* 0x000fe20003800000 */
[----:B------:R-:W-:Y:S02]  /*6790*/  ISETP.LT.OR P1, PT, R29, 0x7a, !P1 ;  /* 0x0000007a1d00780c */ /* 0x000fe40004f21670 */
[----:B------:R-:W-:-:S05]  /*67a0*/  F2FP.F16.E5M2.UNPACK_B R7, R7 ;  /* 0x00000007ff07723e */ /* 0x000fca00020004ff */
[----:B01----:R-:W-:Y:S01]  /*67b0*/  HADD2.F32 R12, -RZ, R7.H0_H0 ;  /* 0x20000007ff0c7230 */ /* 0x003fe20000004100 */
[----:B------:R-:W-:-:S04]  /*67c0*/  PRMT R7, RZ, 0x7610, R7 ;  /* 0x00007610ff077816 */ /* 0x000fc80000000007 */
[----:B------:R-:W-:-:S04]  /*67d0*/  FMUL R12, R12, R9 ;  /* 0x000000090c0c7220 */ /* 0x000fc80000400000 */
[----:B------:R-:W-:-:S05]  /*67e0*/  FFMA R12, R17, R8, R12 ;  /* 0x00000008110c7223 */ /* 0x000fca000000000c */
[----:B------:R-:W-:-:S05]  /*67f0*/  F2FP.SATFINITE.E5M2.F32.PACK_AB_MERGE_C R13, RZ, R12, RZ ;  /* 0x0000000cff0d723e */ /* 0x000fca00048060ff */
[----:B------:R0:W-:Y:S01]  /*6800*/  @!P3 STG.E.U8 desc[UR16][R10.64+0x78], R13 ;  /* 0x0000780d0a00b986 */ /* 0x0001e2000c101110 */
[----:B------:R-:W-:Y:S05]  /*6810*/  @P1 BRA `(.L_x_166) ;  /* 0x0000000000041947 */ /* 0x000fea0003800000 */
[----:B------:R1:W5:Y:S02]  /*6820*/  LDG.E.U8 R7, desc[UR16][R26.64+0x79] ;  /* 0x000079101a077981 */ /* 0x000364000c1e1100 */
.L_x_166:
[----:B------:R-:W-:Y:S05]  /*6830*/  BSYNC B1 ;  /* 0x0000000000017941 */ /* 0x000fea0003800000 */
.L_x_165:
[----:B------:R-:W-:Y:S05]  /*6840*/  @P1 BRA `(.L_x_167) ;  /* 0x0000001000281947 */ /* 0x000fea0003800000 */
[----:B-----5:R-:W-:-:S04]  /*6850*/  LOP3.LUT R7, R7, 0xff, RZ, 0xc0, !PT ;  /* 0x000000ff07077812 */ /* 0x020fc800078ec0ff */
[----:B------:R-:W-:-:S05]  /*6860*/  F2FP.F16.E5M2.UNPACK_B R7, R7 ;  /* 0x00000007ff07723e */ /* 0x000fca00020004ff */
[----:B------:R-:W-:-:S05]  /*6870*/  HADD2.F32 R12, -RZ, R7.H0_H0 ;  /* 0x20000007ff0c7230 */ /* 0x000fca0000004100 */
[----:B------:R-:W-:-:S04]  /*6880*/  FMUL R7, R12, R9 ;  /* 0x000000090c077220 */ /* 0x000fc80000400000 */
[----:B------:R-:W-:-:S05]  /*6890*/  FFMA R7, R16, R8, R7 ;  /* 0x0000000810077223 */ /* 0x000fca0000000007 */
[----:B------:R-:W-:-:S05]  /*68a0*/  F2FP.SATFINITE.E5M2.F32.PACK_AB_MERGE_C R7, RZ, R7, RZ ;  /* 0x00000007ff07723e */ /* 0x000fca00048060ff */
[----:B------:R0:W-:Y:S01]  /*68b0*/  STG.E.U8 desc[UR16][R10.64+0x79], R7 ;  /* 0x000079070a007986 */ /* 0x0001e2000c101110 */
[----:B------:R-:W-:Y:S05]  /*68c0*/  BRA `(.L_x_167) ;  /* 0x0000001000087947 */ /* 0x000fea0003800000 */
.L_x_38:
[----:B------:R-:W-:Y:S01]  /*68d0*/  ISETP.GE.AND P1, PT, R36, 0x1, PT ;  /* 0x000000012400780c */ /* 0x000fe20003f26270 */
[-C--:B--2---:R-:W-:Y:S01]  /*68e0*/  FMUL R143, R143, R8.reuse ;  /* 0x000000088f8f7220 */ /* 0x084fe20000400000 */
[-C--:B------:R-:W-:Y:S01]  /*68f0*/  FMUL R138, R138, R8.reuse ;  /* 0x000000088a8a7220 */ /* 0x080fe20000400000 */
[----:B------:R-:W-:Y:S01]  /*6900*/  ISETP.GE.AND P0, PT, R36, 0x9, PT ;  /* 0x000000092400780c */ /* 0x000fe20003f06270 */
[-C--:B------:R-:W-:Y:S01]  /*6910*/  FMUL R141, R141, R8.reuse ;  /* 0x000000088d8d7220 */ /* 0x080fe20000400000 */
[C---:B------:R-:W-:Y:S01]  /*6920*/  ISETP.LT.OR P4, PT, R29.reuse, 0x1, !P1 ;  /* 0x000000011d00780c */ /* 0x040fe20004f81670 */
[-C--:B------:R-:W-:Y:S01]  /*6930*/  FMUL R136, R136, R8.reuse ;  /* 0x0000000888887220 */ /* 0x080fe20000400000 */
[----:B------:R-:W-:Y:S01]  /*6940*/  ISETP.LT.OR P5, PT, R29, 0x2, !P1 ;  /* 0x000000021d00780c */ /* 0x000fe20004fa1670 */
[-C--:B------:R-:W-:Y:S01]  /*6950*/  FMUL R139, R139, R8.reuse ;  /* 0x000000088b8b7220 */ /* 0x080fe20000400000 */
[----:B------:R-:W-:Y:S01]  /*6960*/  F2FP.SATFINITE.E5M2.F32.PACK_AB_MERGE_C R143, RZ, R143, RZ ;  /* 0x0000008fff8f723e */ /* 0x000fe200048060ff */
[----:B------:R-:W-:Y:S01]  /*6970*/  FMUL R134, R134, R8 ;  /* 0x0000000886867220 */ /* 0x000fe20000400000 */
[----:B------:R-:W-:Y:S01]  /*6980*/  F2FP.SATFINITE.E5M2.F32.PACK_AB_MERGE_C R7, RZ, R138, RZ ;  /* 0x0000008aff07723e */ /* 0x000fe200048060ff */
[-C--:B------:R-:W-:Y:S01]  /*6990*/  FMUL R137, R137, R8.reuse ;  /* 0x0000000889897220 */ /* 0x080fe20000400000 */
[C---:B------:R-:W-:Y:S01]  /*69a0*/  ISETP.LT.OR P3, PT, R29.reuse, 0x1, !P0 ;  /* 0x000000011d00780c */ /* 0x040fe20004761670 */
[-C--:B------:R-:W-:Y:S01]  /*69b0*/  FMUL R132, R132, R8.reuse ;  /* 0x0000000884847220 */ /* 0x080fe20000400000 */
[----:B------:R-:W-:Y:S01]  /*69c0*/  ISETP.LT.OR P6, PT, R29, 0xa, !P1 ;  /* 0x0000000a1d00780c */ /* 0x000fe20004fc1670 */
[-C--:B------:R-:W-:Y:S01]  /*69d0*/  FMUL R135, R135, R8.reuse ;  /* 0x0000000887877220 */ /* 0x080fe20000400000 */
[----:B------:R-:W-:Y:S01]  /*69e0*/  F2FP.SATFINITE.E5M2.F32.PACK_AB_MERGE_C R141, RZ, R141, RZ ;  /* 0x0000008dff8d723e */ /* 0x000fe200048060ff */
[----:B------:R-:W-:Y:S01]  /*69f0*/  @!P4 STG.E.U8 desc[UR16][R12.64], R143 ;  /* 0x0000008f0c00c986 */ /* 0x000fe2000c101110 */
[C---:B------:R-:W-:Y:S01]  /*6a00*/  ISETP.LT.OR P4, PT, R29.reuse, 0x2, !P0 ;  /* 0x000000021d00780c */ /* 0x040fe20004781670 */
[----:B------:R-:W-:Y:S01]  /*6a10*/  FMUL R130, R130, R8 ;  /* 0x0000000882827220 */ /* 0x000fe20000400000 */
[----:B------:R-:W-:Y:S01]  /*6a20*/  F2FP.SATFINITE.E5M2.F32.PACK_AB_MERGE_C R25, RZ, R136, RZ ;  /* 0x00000088ff19723e */ /* 0x000fe200048060ff */
[----:B------:R0:W-:Y:S01]  /*6a30*/  @!P5 STG.E.U8 desc[UR16][R12.64+0x1], R7 ;  /* 0x000001070c00d986 */ /* 0x0001e2000c101110 */
[----:B------:R-:W-:Y:S01]  /*6a40*/  ISETP.LT.OR P5, PT, R29, 0x9, !P1 ;  /* 0x000000091d00780c */ /* 0x000fe20004fa1670 */
[-C--:B------:R-:W-:Y:S01]  /*6a50*/  FMUL R133, R133, R8.reuse ;  /* 0x0000000885857220 */ /* 0x080fe20000400000 */
[----:B------:R-:W-:Y:S01]  /*6a60*/  F2FP.SATFINITE.E5M2.F32.PACK_AB_MERGE_C R139, RZ, R139, RZ ;  /* 0x0000008bff8b723e */ /* 0x000fe200048060ff */
[----:B------:R-:W-:Y:S01]  /*6a70*/  @!P3 STG.E.U8 desc[UR16][R10.64], R141 ;  /* 0x0000008d0a00b986 */ /* 0x000fe2000c101110 */
[----:B------:R-:W-:Y:S01]  /*6a80*/  ISETP.LT.OR P3, PT, R29, 0x9, !P0 ;  /* 0x000000091d00780c */ /* 0x000fe20004761670 */
[-C--:B------:R-:W-:Y:S01]  /*6a90*/  FMUL R128, R128, R8.reuse ;  /* 0x0000000880807220 */ /* 0x080fe20000400000 */
[----:B------:R-:W-:Y:S01]  /*6aa0*/  F2FP.SATFINITE.E5M2.F32.PACK_AB_MERGE_C R137, RZ, R137, RZ ;  /* 0x00000089ff89723e */ /* 0x000fe200048060ff */
[-C--:B------:R-:W-:Y:S01]  /*6ab0*/  FMUL R131, R131, R8.reuse ;  /* 0x0000000883837220 */ /* 0x080fe20000400000 */
[----:B------:R-:W-:Y:S01]  /*6ac0*/  F2FP.SATFINITE.E5M2.F32.PACK_AB_MERGE_C R135, RZ, R135, RZ ;  /* 0x00000087ff87723e */ /* 0x000fe200048060ff */
[----:B------:R1:W-:Y:S01]  /*6ad0*/  @!P4 STG.E.U8 desc[UR16][R10.64+0x1], R25 ;  /* 0x000001190a00c986 */ /* 0x0003e2000c101110 */
[C---:B------:R-:W-:Y:S01]  /*6ae0*/  ISETP.LT.OR P4, PT, R29.reuse, 0xa, !P0 ;  /* 0x0000000a1d00780c */ /* 0x040fe20004781670 */
[----:B------:R-:W-:Y:S01]  /*6af0*/  FMUL R126, R126, R8 ;  /* 0x000000087e7e7220 */ /* 0x000fe20000400000 */
[----:B0-----:R-:W-:Y:S01]  /*6b00*/  F2FP.SATFINITE.E5M2.F32.PACK_AB_MERGE_C R7, RZ, R134, RZ ;  /* 0x00000086ff07723e */ /* 0x001fe200048060ff */
[----:B------:R-:W-:Y:S01]  /*6b10*/  @!P5 STG.E.U8 desc[UR16][R12.64+0x8], R139 ;  /* 0x0000088b0c00d986 */ /* 0x000fe2000c101110 */
[----:B------:R-:W-:Y:S01]  /*6b20*/  ISETP.LT.OR P5, PT, R29, 0x11, !P1 ;  /* 0x000000111d00780c */ /* 0x000fe20004fa1670 */
[-C--:B------:R-:W-:Y:S01]  /*6b30*/  FMUL R129, R129, R8.reuse ;  /* 0x0000000881817220 */ /* 0x080fe20000400000 */
[----:B------:R-:W-:Y:S01]  /*6b40*/  F2FP.SATFINITE.E5M2.F32.PACK_AB_MERGE_C R133, RZ, R133, RZ ;  /* 0x00000085ff85723e */ /* 0x000fe200048060ff */
[----:B------:R0:W-:Y:S01]  /*6b50*/  @!P6 STG.E.U8 desc[UR16][R12.64+0x9], R7 ;  /* 0x000009070c00e986 */ /* 0x0001e2000c101110 */
[----:B------:R-:W-:Y:S01]  /*6b60*/  ISETP.LT.OR P6, PT, R29, 0x12, !P1 ;  /* 0x000000121d00780c */ /* 0x000fe20004fc1670 */
[----:B------:R-:W-:Y:S01]  /*6b70*/  FMUL R124, R124, R8 ;  /* 0x000000087c7c7220 */ /* 0x000fe20000400000 */
[----:B------:R-:W-:Y:S01]  /*6b80*/  F2FP.SATFINITE.E5M2.F32.PACK_AB_MERGE_C R131, RZ, R131, RZ ;  /* 0x00000083ff83723e */ /* 0x000fe200048060ff */
[----:B------:R-:W-:Y:S01]  /*6b90*/  @!P3 STG.E.U8 desc[UR16][R10.64+0x8], R137 ;  /* 0x000008890a00b986 */ /* 0x000fe2000c101110 */
[----:B-1----:R-:W-:Y:S01]  /*6ba0*/  F2FP.SATFINITE.E5M2.F32.PACK_AB_MERGE_C R25, RZ, R132, RZ ;  /* 0x00000084ff19723e */ /* 0x002fe200048060ff */
[-C--:B------:R-:W-:Y:S01]  /*6bb0*/  FMUL R127, R127, R8.reuse ;  /* 0x000000087f7f7220 */ /* 0x080fe20000400000 */
[C---:B------:R-:W-:Y:S01]  /*6bc0*/  ISETP.LT.OR P3, PT, R29.reuse, 0x11, !P0 ;  /* 0x000000111d00780c */ /* 0x040fe20004761670 */
[-C--:B------:R-:W-:Y:S01]  /*6bd0*/  FMUL R122, R122, R8.reuse ;  /* 0x000000087a7a7220 */ /* 0x080fe20000400000 */
[----:B------:R-:W-:Y:S01]  /*6be0*/  F2FP.SATFINITE.E5M2.F32.PACK_AB_MERGE_C R129, RZ, R129, RZ ;  /* 0x00000081ff81723e */ /* 0x000fe200048060ff */
[----:B------:R1:W-:Y:S01]  /*6bf0*/  @!P4 STG.E.U8 desc[UR16][R10.64+0x9], R25 ;  /* 0x000009190a00c986 */ /* 0x0003e2000c101110 */
[----:B------:R-:W-:Y:S01]  /*6c00*/  ISETP.LT.OR P4, PT, R29, 0x12, !P0 ;  /* 0x000000121d00780c */ /* 0x000fe20004781670 */
[----:B------:R-:W-:Y:S01]  /*6c10*/  FMUL R125, R125, R8 ;  /* 0x000000087d7d7220 */ /* 0x000fe20000400000 */
[----:B0-----:R-:W-:Y:S01]  /*6c20*/  F2FP.SATFINITE.E5M2.F32.PACK_AB_MERGE_C R7, RZ, R130, RZ ;  /* 0x00000082ff07723e */ /* 0x001fe200048060ff */
[----:B------:R-:W-:Y:S01]  /*6c30*/  @!P5 STG.E.U8 desc[UR16][R12.64+0x10], R135 ;  /* 0x000010870c00d986 */ /* 0x000fe2000c101110 */
[C---:B------:R-:W-:Y:S01]  /*6c40*/  ISETP.LT.OR P5, PT, R29.reuse, 0x19, !P1 ;  /* 0x000000191d00780c */ /* 0x040fe20004fa1670 */
[-C--:B------:R-:W-:Y:S01]  /*6c50*/  FMUL R120, R120, R8.reuse ;  /* 0x0000000878787220 */ /* 0x080fe20000400000 */
[----:B------:R-:W-:Y:S01]  /*6c60*/  F2FP.SATFINITE.E5M2.F32.PACK_AB_MERGE_C R127, RZ, R127, RZ ;  /* 0x0000007fff7f723e */ /* 0x000fe200048060ff */
[----:B------:R0:W-:Y:S01]  /*6c70*/  @!P6 STG.E.U8 desc[UR16][R12.64+0x11], R7 ;  /* 0x000011070c00e986 */ /* 0x0001e2000c101110 */
[----:B------:R-:W-:Y:S01]  /*6c80*/  ISETP.LT.OR P6, PT, R29, 0x1a, !P1 ;  /* 0x0000001a1d00780c */ /* 0x000fe20004fc1670 */
[-C--:B------:R-:W-:Y:S01]  /*6c90*/  FMUL R123, R123, R8.reuse ;  /* 0x000000087b7b7220 */ /* 0x080fe20000400000 */
[----:B------:R-:W-:Y:S01]  /*6ca0*/  FMUL R118, R118, R8 ;  /* 0x0000000876767220 */ /* 0x000fe20000400000 */
[----:B-1----:R-:W-:Y:S01]  /*6cb0*/  F2FP.SATFINITE.E5M2.F32.PACK_AB_MERGE_C R25, RZ, R128, RZ ;  /* 0x00000080ff19723e */ /* 0x002fe200048060ff */
[----:B------:R-:W-:Y:S01]  /*6cc0*/  @!P3 STG.E.U8 desc[UR16][R10.64+0x10], R133 ;  /* 0x000010850a00b986 */ /* 0x000fe2000c101110 */
[----:B------:R-:W-:Y:S01]  /*6cd0*/  ISETP.LT.OR P3, PT, R29, 0x19, !P0 ;  /* 0x000000191d00780c */ /* 0x000fe20004761670 */
        /* <DEDUP_REMOVED lines=35> */
[----:B------:R-:W-:Y:S01]  /*6f10*/  ISETP.LT.OR P3, PT, R29, 0x29, !P0 ;  /* 0x000000291d00780c */ /* 0x000fe20004761670 */
[-C--:B------:R-:W-:Y:S01]  /*6f20*/  FMUL R111, R111, R8.reuse ;  /* 0x000000086f6f7220 */ /* 0x080fe20000400000 */
[-C--:B------:R-:W-:Y:S01]  /*6f30*/  FMUL R106, R106, R8.reuse ;  /* 0x000000086a6a7220 */ /* 0x080fe20000400000 */
        /* <DEDUP_REMOVED lines=104> */
[----:B------:R-:W-:-:S02]  /*75c0*/  ISETP.LT.OR P3, PT, R29, 0x59, !P0 ;  /* 0x000000591d00780c */ /* 0x000fc40004761670 */
[----:B------:R-:W-:Y:S01]  /*75d0*/  F2FP.SATFINITE.E5M2.F32.PACK_AB_MERGE_C R21, RZ, R21, RZ ;  /* 0x00000015ff15723e */ /* 0x000fe200048060ff */
[----:B------:R1:W-:Y:S01]  /*75e0*/  @!P4 STG.E.U8 desc[UR16][R10.64+0x51], R25 ;  /* 0x000051190a00c986 */ /* 0x0003e2000c101110 */
[C---:B------:R-:W-:Y:S02]  /*75f0*/  ISETP.LT.OR P4, PT, R29.reuse, 0x5a, !P0 ;  /* 0x0000005a1d00780c */ /* 0x040fe40004781670 */
[----:B0-----:R-:W-:Y:S01]  /*7600*/  F2FP.SATFINITE.E5M2.F32.PACK_AB_MERGE_C R7, RZ, R94, RZ ;  /* 0x0000005eff07723e */ /* 0x001fe200048060ff */
[----:B------:R-:W-:Y:S01]  /*7610*/  @!P5 STG.E.U8 desc[UR16][R12.64+0x58], R99 ;  /* 0x000058630c00d986 */ /* 0x000fe2000c101110 */
[C---:B------:R-:W-:Y:S02]  /*7620*/  ISETP.LT.OR P5, PT, R29.reuse, 0x61, !P1 ;  /* 0x000000611d00780c */ /* 0x040fe40004fa1670 */
[----:B------:R-:W-:Y:S01]  /*7630*/  F2FP.SATFINITE.E5M2.F32.PACK_AB_MERGE_C R15, RZ, R15, RZ ;  /* 0x0000000fff0f723e */ /* 0x000fe200048060ff */
[----:B------:R0:W-:Y:S01]  /*7640*/  @!P6 STG.E.U8 desc[UR16][R12.64+0x59], R7 ;  /* 0x000059070c00e986 */ /* 0x0001e2000c101110 */
[----:B------:R-:W-:-:S02]  /*7650*/  ISETP.LT.OR P6, PT, R29, 0x62, !P1 ;  /* 0x000000621d00780c */ /* 0x000fc40004fc1670 */
[----:B------:R-:W-:Y:S01]  /*7660*/  F2FP.SATFINITE.E5M2.F32.PACK_AB_MERGE_C R17, RZ, R17, RZ ;  /* 0x00000011ff11723e */ /* 0x000fe200048060ff */
[----:B------:R-:W-:Y:S01]  /*7670*/  @!P3 STG.E.U8 desc[UR16][R10.64+0x58], R97 ;  /* 0x000058610a00b986 */ /* 0x000fe2000c101110 */
[----:B-1----:R-:W-:Y:S02]  /*7680*/  F2FP.SATFINITE.E5M2.F32.PACK_AB_MERGE_C R25, RZ, R92, RZ ;  /* 0x0000005cff19723e */ /* 0x002fe400048060ff */
[----:B------:R-:W-:-:S03]  /*7690*/  ISETP.LT.OR P3, PT, R29, 0x61, !P0 ;  /* 0x000000611d00780c */ /* 0x000fc60004761670 */
[----:B------:R1:W-:Y:S01]  /*76a0*/  @!P4 STG.E.U8 desc[UR16][R10.64+0x59], R25 ;  /* 0x000059190a00c986 */ /* 0x0003e2000c101110 */
[C---:B------:R-:W-:Y:S02]  /*76b0*/  ISETP.LT.OR P4, PT, R29.reuse, 0x62, !P0 ;  /* 0x000000621d00780c */ /* 0x040fe40004781670 */
[----:B0-----:R-:W-:Y:S01]  /*76c0*/  F2FP.SATFINITE.E5M2.F32.PACK_AB_MERGE_C R7, RZ, R90, RZ ;  /* 0x0000005aff07723e */ /* 0x001fe200048060ff */
[----:B------:R-:W-:Y:S01]  /*76d0*/  @!P5 STG.E.U8 desc[UR16][R12.64+0x60], R93 ;  /* 0x0000605d0c00d986 */ /* 0x000fe2000c101110 */
[----:B------:R-:W-:-:S03]  /*76e0*/  ISETP.LT.OR P5, PT, R29, 0x69, !P1 ;  /* 0x000000691d00780c */ /* 0x000fc60004fa1670 */
[----:B------:R0:W-:Y:S01]  /*76f0*/  @!P6 STG.E.U8 desc[UR16][R12.64+0x61], R7 ;  /* 0x000061070c00e986 */ /* 0x0001e2000c101110 */
[C---:B------:R-:W-:Y:S02]  /*7700*/  ISETP.LT.OR P6, PT, R29.reuse, 0x6a, !P1 ;  /* 0x0000006a1d00780c */ /* 0x040fe40004fc1670 */
[----:B-1----:R-:W-:Y:S01]  /*7710*/  F2FP.SATFINITE.E5M2.F32.PACK_AB_MERGE_C R25, RZ, R88, RZ ;  /* 0x00000058ff19723e */ /* 0x002fe200048060ff */
[----:B------:R-:W-:Y:S01]  /*7720*/  @!P3 STG.E.U8 desc[UR16][R10.64+0x60], R95 ;  /* 0x0000605f0a00b986 */ /* 0x000fe2000c101110 */
        /* <DEDUP_REMOVED lines=11> */
[----:B------:R-:W-:Y:S01]  /*77e0*/  @!P4 STG.E.U8 desc[UR16][R10.64+0x69], R25 ;  /* 0x000069190a00c986 */ /* 0x000fe2000c101110 */
[C---:B------:R-:W-:Y:S02]  /*77f0*/  ISETP.LT.OR P4, PT, R29.reuse, 0x79, !P1 ;  /* 0x000000791d00780c */ /* 0x040fe40004f81670 */
[C---:B------:R-:W-:Y:S01]  /*7800*/  ISETP.LT.OR P1, PT, R29.reuse, 0x7a, !P1 ;  /* 0x0000007a1d00780c */ /* 0x040fe20004f21670 */
[----:B------:R1:W-:Y:S01]  /*7810*/  @!P5 STG.E.U8 desc[UR16][R12.64+0x70], R23 ;  /* 0x000070170c00d986 */ /* 0x0003e2000c101110 */
[C---:B------:R-:W-:Y:S02]  /*7820*/  ISETP.LT.OR P5, PT, R29.reuse, 0x72, !P0 ;  /* 0x000000721d00780c */ /* 0x040fe400047a1670 */
[----:B0-----:R-:W-:Y:S01]  /*7830*/  F2FP.SATFINITE.E5M2.F32.PACK_AB_MERGE_C R7, RZ, R18, RZ ;  /* 0x00000012ff07723e */ /* 0x001fe200048060ff */
[----:B------:R0:W-:Y:S01]  /*7840*/  @!P6 STG.E.U8 desc[UR16][R12.64+0x71], R19 ;  /* 0x000071130c00e986 */ /* 0x0001e2000c101110 */
[C---:B------:R-:W-:Y:S02]  /*7850*/  ISETP.LT.OR P6, PT, R29.reuse, 0x79, !P0 ;  /* 0x000000791d00780c */ /* 0x040fe400047c1670 */
[----:B------:R-:W-:Y:S01]  /*7860*/  ISETP.LT.OR P0, PT, R29, 0x7a, !P0 ;  /* 0x0000007a1d00780c */ /* 0x000fe20004701670 */
[----:B------:R2:W-:Y:S01]  /*7870*/  @!P3 STG.E.U8 desc[UR16][R10.64+0x70], R21 ;  /* 0x000070150a00b986 */ /* 0x0005e2000c101110 */
[----:B-1----:R-:W-:-:S05]  /*7880*/  F2FP.SATFINITE.E5M2.F32.PACK_AB_MERGE_C R23, RZ, R16, RZ ;  /* 0x00000010ff17723e */ /* 0x002fca00048060ff */
[----:B------:R2:W-:Y:S01]  /*7890*/  @!P5 STG.E.U8 desc[UR16][R10.64+0x71], R7 ;  /* 0x000071070a00d986 */ /* 0x0005e2000c101110 */
[----:B0-----:R-:W-:-:S03]  /*78a0*/  F2FP.SATFINITE.E5M2.F32.PACK_AB_MERGE_C R19, RZ, R14, RZ ;  /* 0x0000000eff13723e */ /* 0x001fc600048060ff */
[----:B------:R2:W-:Y:S04]  /*78b0*/  @!P4 STG.E.U8 desc[UR16][R12.64+0x78], R15 ;  /* 0x0000780f0c00c986 */ /* 0x0005e8000c101110 */
[----:B------:R2:W-:Y:S04]  /*78c0*/  @!P1 STG.E.U8 desc[UR16][R12.64+0x79], R19 ;  /* 0x000079130c009986 */ /* 0x0005e8000c101110 */
[----:B------:R2:W-:Y:S04]  /*78d0*/  @!P6 STG.E.U8 desc[UR16][R10.64+0x78], R17 ;  /* 0x000078110a00e986 */ /* 0x0005e8000c101110 */
[----:B------:R2:W-:Y:S02]  /*78e0*/  @!P0 STG.E.U8 desc[UR16][R10.64+0x79], R23 ;  /* 0x000079170a008986 */ /* 0x0005e4000c101110 */
.L_x_167:
[----:B------:R-:W-:Y:S05]  /*78f0*/  BSYNC B0 ;  /* 0x0000000000007941 */ /* 0x000fea0003800000 */
.L_x_37:
[----:B------:R-:W-:Y:S01]  /*7900*/  ULDC UR6, c[0x0][0xc] ;  /* 0x0000030000067ab9 */ /* 0x000fe20000000800 */
[----:B------:R-:W-:Y:S01]  /*7910*/  ULDC UR7, c[0x0][0x10] ;  /* 0x0000040000077ab9 */ /* 0x000fe20000000800 */
[----:B0-2--5:R-:W0:Y:S01]  /*7920*/  LDC R7, c[0x0][0x14] ;  /* 0x00000500ff077b82 */ /* 0x025e220000000800 */
[----:B------:R-:W-:Y:S01]  /*7930*/  UIMAD.WIDE.U32 UR6, UR6, UR7, URZ ;  /* 0x00000007060672a5 */ /* 0x000fe2000f8e003f */
[----:B----4-:R-:W-:Y:S01]  /*7940*/  PRMT R10, RZ, 0x7610, R10 ;  /* 0x00007610ff0a7816 */ /* 0x010fe2000000000a */
[----:B------:R-:W-:-:S04]  /*7950*/  IMAD.MOV.U32 R11, RZ, RZ, -0x1 ;  /* 0xffffffffff0b7424 */ /* 0x000fc800078e00ff */
[----:B0-----:R-:W-:-:S04]  /*7960*/  IMAD.WIDE.U32 R2, R7, UR6, R2 ;  /* 0x0000000607027c25 */ /* 0x001fc8000f8e0002 */
[----:B------:R-:W-:Y:S01]  /*7970*/  IMAD R7, R7, UR7, RZ ;  /* 0x0000000707077c24 */ /* 0x000fe2000f8e02ff */
[----:B------:R-:W-:Y:S02]  /*7980*/  ULDC.64 UR6, c[0x0][0x650] ;  /* 0x0001940000067ab9 */ /* 0x000fe40000000a00 */
[----:B------:R-:W-:Y:S01]  /*7990*/  ISETP.GE.U32.AND P0, PT, R2, UR6, PT ;  /* 0x0000000602007c0c */ /* 0x000fe2000bf06070 */
[----:B------:R-:W-:Y:S02]  /*79a0*/  IMAD.IADD R3, R3, 0x1, R7 ;  /* 0x0000000103037824 */ /* 0x000fe400078e0207 */
[----:B------:R-:W-:-:S03]  /*79b0*/  IMAD.MOV.U32 R7, RZ, RZ, -0x1 ;  /* 0xffffffffff077424 */ /* 0x000fc600078e00ff */
[----:B------:R-:W-:-:S13]  /*79c0*/  ISETP.GE.U32.AND.EX P0, PT, R3, UR7, PT, P0 ;  /* 0x0000000703007c0c */ /* 0x000fda000bf06100 */
[----:B------:R-:W-:Y:S05]  /*79d0*/  @P0 BRA `(.L_x_168) ;  /* 0x0000000400600947 */ /* 0x000fea0003800000 */
[----:B------:R-:W0:Y:S01]  /*79e0*/  S2R R22, SR_CTAID.X ;  /* 0x0000000000167919 */ /* 0x000e220000002500 */
[----:B------:R-:W2:Y:S01]  /*79f0*/  LDC.64 R16, c[0x0][0x628] ;  /* 0x00018a00ff107b82 */ /* 0x000ea20000000a00 */
[----:B------:R-:W-:Y:S01]  /*7a00*/  ULDC UR6, c[0x0][0x150] ;  /* 0x0000540000067ab9 */ /* 0x000fe20000000800 */
[----:B------:R-:W-:Y:S01]  /*7a10*/  IMAD.MOV.U32 R14, RZ, RZ, R2 ;  /* 0x000000ffff0e7224 */ /* 0x000fe200078e0002 */
[----:B------:R-:W4:Y:S01]  /*7a20*/  S2R R24, SR_CTAID.Y ;  /* 0x0000000000187919 */ /* 0x000f220000002600 */
[----:B------:R-:W-:-:S04]  /*7a30*/  IMAD.MOV.U32 R15, RZ, RZ, R3 ;  /* 0x000000ffff0f7224 */ /* 0x000fc800078e0003 */
[----:B------:R-:W1:Y:S08]  /*7a40*/  LDC R25, c[0x0][0x144] ;  /* 0x00005100ff197b82 */ /* 0x000e700000000800 */
[----:B------:R-:W1:Y:S08]  /*7a50*/  LDC R18, c[0x0][0x630] ;  /* 0x00018c00ff127b82 */ /* 0x000e700000000800 */
[----:B------:R-:W1:Y:S01]  /*7a60*/  LDC.64 R20, c[0x0][0x620] ;  /* 0x00018800ff147b82 */ /* 0x000e620000000a00 */
[----:B--2---:R-:W-:-:S04]  /*7a70*/  ISETP.NE.U32.AND P0, PT, R16, RZ, PT ;  /* 0x000000ff1000720c */ /* 0x004fc80003f05070 */
[----:B------:R-:W-:Y:S02]  /*7a80*/  ISETP.NE.AND.EX P0, PT, R17, RZ, PT, P0 ;  /* 0x000000ff1100720c */ /* 0x000fe40003f05300 */
[----:B0-----:R-:W-:-:S05]  /*7a90*/  I2FP.F32.U32 R7, R22 ;  /* 0x0000001600077245 */ /* 0x001fca0000201000 */
[----:B------:R-:W-:-:S04]  /*7aa0*/  FMUL R7, R7, UR6 ;  /* 0x0000000607077c20 */ /* 0x000fc80008400000 */
[----:B------:R0:W2:Y:S02]  /*7ab0*/  F2I.U32.TRUNC.NTZ R23, R7 ;  /* 0x0000000700177305 */ /* 0x0000a4000020f000 */
[----:B----4-:R-:W-:Y:S05]  /*7ac0*/  @!P0 BRA `(.L_x_169) ;  /* 0x0000000000288947 */ /* 0x010fea0003800000 */
[----:B0-----:R-:W0:Y:S02]  /*7ad0*/  LDC R7, c[0x0][0x634] ;  /* 0x00018d00ff077b82 */ /* 0x001e240000000800 */
        /* <DEDUP_REMOVED lines=9> */
.L_x_169:
[-CC-:B-1----:R-:W-:Y:S01]  /*7b70*/  SHF.R.U64 R19, R14, R18.reuse, R15.reuse ;  /* 0x000000120e137219 */ /* 0x182fe2000000120f */
[----:B------:R-:W1:Y:S01]  /*7b80*/  LDC.64 R30, c[0x0][0x640] ;  /* 0x00019000ff1e7b82 */ /* 0x000e620000000a00 */
[----:B0-----:R-:W-:Y:S01]  /*7b90*/  SHF.R.U32.HI R7, RZ, R18, R15 ;  /* 0x00000012ff077219 */ /* 0x001fe2000001160f */
[----:B--2---:R-:W-:Y:S01]  /*7ba0*/  IMAD.MOV R23, RZ, RZ, -R23 ;  /* 0x000000ffff177224 */ /* 0x004fe200078e0a17 */
[----:B------:R-:W-:Y:S01]  /*7bb0*/  IADD3 R13, P0, RZ, -R19, RZ ;  /* 0x80000013ff0d7210 */ /* 0x000fe20007f1e0ff */
[----:B------:R-:W-:Y:S02]  /*7bc0*/  ULDC UR6, c[0x0][0x154] ;  /* 0x0000550000067ab9 */ /* 0x000fe40000000800 */
[----:B------:R-:W-:Y:S02]  /*7bd0*/  IMAD R25, R25, R23, R22 ;  /* 0x0000001719197224 */ /* 0x000fe400078e0216 */
[----:B------:R-:W0:Y:S01]  /*7be0*/  LDC R14, c[0x0][0x618] ;  /* 0x00018600ff0e7b82 */ /* 0x000e220000000800 */
[----:B------:R-:W-:-:S02]  /*7bf0*/  IMAD.X R7, RZ, RZ, ~R7, P0 ;  /* 0x000000ffff077224 */ /* 0x000fc400000e0e07 */
[----:B------:R-:W-:-:S04]  /*7c00*/  IMAD.WIDE.U32 R10, R13, R20, R2 ;  /* 0x000000140d0a7225 */ /* 0x000fc800078e0002 */
[----:B------:R-:W-:Y:S01]  /*7c10*/  IMAD R12, R7, R20, RZ ;  /* 0x00000014070c7224 */ /* 0x000fe200078e02ff */
[----:B---3--:R-:W2:Y:S03]  /*7c20*/  LDC R26, c[0x0][0x608] ;  /* 0x00018200ff1a7b82 */ /* 0x008ea60000000800 */
[----:B------:R-:W-:Y:S02]  /*7c30*/  IMAD R7, R13, R21, R12 ;  /* 0x000000150d077224 */ /* 0x000fe400078e020c */
[----:B------:R-:W-:Y:S02]  /*7c40*/  IMAD.MOV.U32 R13, RZ, RZ, 0x1 ;  /* 0x00000001ff0d7424 */ /* 0x000fe400078e00ff */
[----:B------:R-:W-:Y:S01]  /*7c50*/  IMAD.IADD R7, R11, 0x1, R7 ;  /* 0x000000010b077824 */ /* 0x000fe200078e0207 */
[----:B------:R-:W3:Y:S01]  /*7c60*/  LDC R28, c[0x0][0x658] ;  /* 0x00019600ff1c7b82 */ /* 0x000ee20000000800 */
[----:B------:R-:W-:-:S02]  /*7c70*/  I2FP.F32.U32 R11, R24 ;  /* 0x00000018000b7245 */ /* 0x000fc40000201000 */
[----:B-1----:R-:W-:-:S03]  /*7c80*/  ISETP.NE.U32.AND P0, PT, R30, RZ, PT ;  /* 0x000000ff1e00720c */ /* 0x002fc60003f05070 */
[----:B------:R-:W-:Y:S01]  /*7c90*/  FMUL R12, R11, UR6 ;  /* 0x000000060b0c7c20 */ /* 0x000fe20008400000 */
[----:B------:R-:W-:Y:S01]  /*7ca0*/  ISETP.NE.AND.EX P0, PT, R31, RZ, PT, P0 ;  /* 0x000000ff1f00720c */ /* 0x000fe20003f05300 */
[----:B------:R-:W1:Y:S01]  /*7cb0*/  LDC R23, c[0x0][0x148] ;  /* 0x00005200ff177b82 */ /* 0x000e620000000800 */
[-CC-:B0-----:R-:W-:Y:S01]  /*7cc0*/  SHF.R.U64 R18, R10, R14.reuse, R7.reuse ;  /* 0x0000000e0a127219 */ /* 0x181fe20000001207 */
[----:B------:R0:W4:Y:S01]  /*7cd0*/  F2I.U32.TRUNC.NTZ R20, R12 ;  /* 0x0000000c00147305 */ /* 0x000122000020f000 */
[----:B------:R-:W-:Y:S01]  /*7ce0*/  SHF.R.U32.HI R7, RZ, R14, R7 ;  /* 0x0000000eff077219 */ /* 0x000fe20000011607 */
[----:B------:R-:W-:-:S04]  /*7cf0*/  IMAD.MOV.U32 R11, RZ, RZ, -0x1 ;  /* 0xffffffffff0b7424 */ /* 0x000fc800078e00ff */
[----:B------:R-:W0:Y:S01]  /*7d00*/  LDC R22, c[0x0][0x600] ;  /* 0x00018000ff167b82 */ /* 0x000e220000000800 */
[-CC-:B--2---:R-:W-:Y:S02]  /*7d10*/  SHF.R.U64 R16, R18, R26.reuse, R7.reuse ;  /* 0x0000001a12107219 */ /* 0x184fe40000001207 */
[----:B------:R-:W-:-:S05]  /*7d20*/  SHF.R.U32.HI R7, RZ, R26, R7 ;  /* 0x0000001aff077219 */ /* 0x000fca0000011607 */
[----:B------:R-:W2:Y:S01]  /*7d30*/  LDC R29, c[0x0][0x648] ;  /* 0x00019200ff1d7b82 */ /* 0x000ea20000000800 */
[-C--:B---3--:R-:W-:Y:S02]  /*7d40*/  SHF.L.U32 R10, R11, R28.reuse, RZ ;  /* 0x0000001c0b0a7219 */ /* 0x088fe400000006ff */
[--C-:B------:R-:W-:Y:S02]  /*7d50*/  SHF.R.U64 R21, R16, R28, R7.reuse ;  /* 0x0000001c10157219 */ /* 0x100fe40000001207 */
[----:B------:R-:W-:Y:S02]  /*7d60*/  LOP3.LUT R27, RZ, R10, RZ, 0x33, !PT ;  /* 0x0000000aff1b7212 */ /* 0x000fe400078e33ff */
[-C--:B------:R-:W-:Y:S01]  /*7d70*/  SHF.R.U32.HI R11, RZ, R28.reuse, R7 ;  /* 0x0000001cff0b7219 */ /* 0x080fe20000011607 */
[----:B------:R-:W3:Y:S01]  /*7d80*/  LDC R32, c[0x0][0x638] ;  /* 0x00018e00ff207b82 */ /* 0x000ee20000000800 */
[----:B------:R-:W-:Y:S01]  /*7d90*/  SHF.L.U32 R26, R13, R28, RZ ;  /* 0x0000001c0d1a7219 */ /* 0x000fe200000006ff */
[----:B------:R-:W-:-:S06]  /*7da0*/  IMAD.MOV.U32 R10, RZ, RZ, R21 ;  /* 0x000000ffff0a7224 */ /* 0x000fcc00078e0015 */
[----:B------:R-:W0:Y:S01]  /*7db0*/  LDC R33, c[0x0][0x610] ;  /* 0x00018400ff217b82 */ /* 0x000e220000000800 */
[----:B----4-:R-:W-:Y:S05]  /*7dc0*/  @!P0 BRA `(.L_x_170) ;  /* 0x0000000000288947 */ /* 0x010fea0003800000 */
[----:B------:R-:W4:Y:S02]  /*7dd0*/  LDC R10, c[0x0][0x64c] ;  /* 0x00019300ff0a7b82 */ /* 0x000f240000000800 */
[----:B----4-:R-:W-:-:S05]  /*7de0*/  IADD3 R7, P0, R21, R10, RZ ;  /* 0x0000000a15077210 */ /* 0x010fca0007f1e0ff */
[----:B------:R-:W-:-:S04]  /*7df0*/  IMAD.X R17, RZ, RZ, R11, P0 ;  /* 0x000000ffff117224 */ /* 0x000fc800000e060b */
[----:B------:R-:W-:-:S04]  /*7e00*/  IMAD.WIDE.U32 R10, R17, R30, RZ ;  /* 0x0000001e110a7225 */ /* 0x000fc800078e00ff */
[----:B0-----:R-:W-:-:S04]  /*7e10*/  IMAD.WIDE.U32 R12, P0, R7, R31, R10 ;  /* 0x0000001f070c7225 */ /* 0x001fc8000780000a */
[----:B------:R-:W-:-:S04]  /*7e20*/  IMAD.WIDE.U32 R10, R7, R30, RZ ;  /* 0x0000001e070a7225 */ /* 0x000fc800078e00ff */
[----:B------:R-:W-:Y:S01]  /*7e30*/  IMAD.X R15, RZ, RZ, RZ, P0 ;  /* 0x000000ffff0f7224 */ /* 0x000fe200000e06ff */
[----:B------:R-:W-:Y:S01]  /*7e40*/  IADD3 RZ, P0, R11, R12, RZ ;  /* 0x0000000c0bff7210 */ /* 0x000fe20007f1e0ff */
[----:B------:R-:W-:-:S04]  /*7e50*/  IMAD.MOV.U32 R14, RZ, RZ, R13 ;  /* 0x000000ffff0e7224 */ /* 0x000fc800078e000d */
[----:B------:R-:W-:-:S08]  /*7e60*/  IMAD.WIDE.U32.X R10, R17, R31, R14, P0 ;  /* 0x0000001f110a7225 */ /* 0x000fd000000e040e */
.L_x_170:
[----:B--2---:R-:W-:Y:S01]  /*7e70*/  SHF.R.U64 R7, R10, R29, R11 ;  /* 0x0000001d0a077219 */ /* 0x004fe2000000120b */
[----:B0-----:R-:W-:Y:S01]  /*7e80*/  VIADD R11, R22, 0xffffffff ;  /* 0xffffffff160b7836 */ /* 0x001fe20000000000 */
[----:B------:R-:W-:Y:S01]  /*7e90*/  LOP3.LUT R28, R16, R27, RZ, 0xc0, !PT ;  /* 0x0000001b101c7212 */ /* 0x000fe200078ec0ff */
[----:B------:R-:W-:Y:S02]  /*7ea0*/  IMAD.MOV R20, RZ, RZ, -R20 ;  /* 0x000000ffff147224 */ /* 0x000fe400078e0a14 */
[----:B------:R-:W-:Y:S01]  /*7eb0*/  IMAD.MOV R10, RZ, RZ, -R7 ;  /* 0x000000ffff0a7224 */ /* 0x000fe200078e0a07 */
[----:B------:R-:W-:Y:S01]  /*7ec0*/  LOP3.LUT R18, R18, R11, RZ, 0xc0, !PT ;  /* 0x0000000b12127212 */ /* 0x000fe200078ec0ff */
[----:B------:R-:W-:Y:S02]  /*7ed0*/  IMAD R28, R26, R7, R28 ;  /* 0x000000071a1c7224 */ /* 0x000fe400078e021c */
[----:B-1----:R-:W-:Y:S02]  /*7ee0*/  @P2 IMAD R25, R23, R20, R24 ;  /* 0x0000001417192224 */ /* 0x002fe400078e0218 */
[----:B---3--:R-:W-:-:S02]  /*7ef0*/  IMAD R7, R10, R32, R21 ;  /* 0x000000200a077224 */ /* 0x008fc400078e0215 */
[----:B------:R-:W-:Y:S02]  /*7f00*/  IMAD R28, R28, R33, R25 ;  /* 0x000000211c1c7224 */ /* 0x000fe400078e0219 */
[----:B------:R-:W-:Y:S02]  /*7f10*/  IMAD R7, R7, R22, R18 ;  /* 0x0000001607077224 */ /* 0x000fe400078e0212 */
[----:B------:R-:W-:-:S03]  /*7f20*/  IMAD.MOV.U32 R10, RZ, RZ, 0x1 ;  /* 0x00000001ff0a7424 */ /* 0x000fc600078e00ff */
[----:B------:R-:W-:Y:S02]  /*7f30*/  SEL R11, R7, R28, !P2 ;  /* 0x0000001c070b7207 */ /* 0x000fe40005000000 */
[----:B------:R-:W-:Y:S01]  /*7f40*/  SEL R28, R28, R7, !P2 ;  /* 0x000000071c1c7207 */ /* 0x000fe20005000000 */
[----:B------:R-:W-:-:S07]  /*7f50*/  IMAD.MOV.U32 R7, RZ, RZ, R19 ;  /* 0x000000ffff077224 */ /* 0x000fce00078e0013 */
.L_x_168:
[----:B------:R-:W-:Y:S01]  /*7f60*/  LOP3.LUT P0, RZ, R10, 0xff, RZ, 0xc0, !PT ;  /* 0x000000ff0aff7812 */ /* 0x000fe2000780c0ff */
[----:B------:R-:W-:-:S12]  /*7f70*/  IMAD.MOV.U32 R10, RZ, RZ, R28 ;  /* 0x000000ffff0a7224 */ /* 0x000fd800078e001c */
[----:B------:R-:W-:Y:S05]  /*7f80*/  @P0 BRA `(.L_x_171) ;  /* 0xffffff9000880947 */ /* 0x000fea000383ffff */
[----:B------:R-:W-:Y:S05]  /*7f90*/  EXIT ;  /* 0x000000000000794d */ /* 0x000fea0003800000 */
.L_x_7:
[----:B0-----:R-:W-:Y:S01]  /*7fa0*/  ULDC.64 UR4, c[0x0][0x650] ;  /* 0x0001940000047ab9 */ /* 0x001fe20000000a00 */
        /* <DEDUP_REMOVED lines=25> */
.L_x_173:
[----:B------:R-:W0:Y:S01]  /*8140*/  LDC.64 R28, c[0x0][0x640] ;  /* 0x00019000ff1c7b82 */ /* 0x000e220000000a00 */
[-CC-:B------:R-:W-:Y:S01]  /*8150*/  SHF.R.U64 R21, R16, R6.reuse, R17.reuse ;  /* 0x0000000610157219 */ /* 0x180fe20000001211 */
[----:B------:R-:W-:Y:S01]  /*8160*/  IMAD.MOV.U32 R31, RZ, RZ, 0x1 ;  /* 0x00000001ff1f7424 */ /* 0x000fe200078e00ff */
[----:B------:R-:W-:Y:S02]  /*8170*/  SHF.R.U32.HI R5, RZ, R6, R17 ;  /* 0x00000006ff057219 */ /* 0x000fe40000011611 */
        /* <DEDUP_REMOVED lines=9> */
[----:B0-----:R-:W-:Y:S01]  /*8210*/  ISETP.NE.U32.AND P0, PT, R28, RZ, PT ;  /* 0x000000ff1c00720c */ /* 0x001fe20003f05070 */
[----:B------:R-:W-:-:S03]  /*8220*/  IMAD.MOV.U32 R11, RZ, RZ, -0x1 ;  /* 0xffffffffff0b7424 */ /* 0x000fc600078e00ff */
[----:B------:R-:W-:Y:S02]  /*8230*/  ISETP.NE.AND.EX P0, PT, R29, RZ, PT, P0 ;  /* 0x000000ff1d00720c */ /* 0x000fe40003f05300 */
[----:B------:R-:W0:Y:S01]  /*8240*/  LDC R24, c[0x0][0x600] ;  /* 0x00018000ff187b82 */ /* 0x000e220000000800 */
[-CC-:B-1----:R-:W-:Y:S02]  /*8250*/  SHF.R.U64 R18, R10, R14.reuse, R5.reuse ;  /* 0x0000000e0a127219 */ /* 0x182fe40000001205 */
[----:B------:R-:W-:-:S05]  /*8260*/  SHF.R.U32.HI R5, RZ, R14, R5 ;  /* 0x0000000eff057219 */ /* 0x000fca0000011605 */
        /* <DEDUP_REMOVED lines=21> */
.L_x_174:
[----:B-1----:R-:W-:Y:S01]  /*83c0*/  SHF.R.U64 R6, R10, R25, R11 ;  /* 0x000000190a067219 */ /* 0x002fe2000000120b */
[----:B0-----:R-:W-:Y:S01]  /*83d0*/  VIADD R11, R24, 0xffffffff ;  /* 0xffffffff180b7836 */ /* 0x001fe20000000000 */
[----:B------:R-:W-:Y:S01]  /*83e0*/  SHF.L.U32 R9, R31, R26, RZ ;  /* 0x0000001a1f097219 */ /* 0x000fe200000006ff */
[----:B------:R-:W-:Y:S01]  /*83f0*/  @P2 IMAD R12, R13, R20, R8 ;  /* 0x000000140d0c2224 */ /* 0x000fe200078e0208 */
[----:B------:R-:W-:Y:S01]  /*8400*/  LOP3.LUT R5, R22, R33, RZ, 0xc0, !PT ;  /* 0x0000002116057212 */ /* 0x000fe200078ec0ff */
[----:B------:R-:W-:Y:S01]  /*8410*/  IMAD.MOV R10, RZ, RZ, -R6 ;  /* 0x000000ffff0a7224 */ /* 0x000fe200078e0a06 */
[----:B------:R-:W-:Y:S01]  /*8420*/  LOP3.LUT R18, R18, R11, RZ, 0xc0, !PT ;  /* 0x0000000b12127212 */ /* 0x000fe200078ec0ff */
[----:B------:R-:W-:Y:S02]  /*8430*/  IMAD.MOV.U32 R8, RZ, RZ, 0x1 ;  /* 0x00000001ff087424 */ /* 0x000fe400078e00ff */
[----:B------:R-:W-:Y:S02]  /*8440*/  IMAD R9, R9, R6, R5 ;  /* 0x0000000609097224 */ /* 0x000fe400078e0205 */
[----:B--2---:R-:W-:-:S02]  /*8450*/  IMAD R5, R10, R27, R23 ;  /* 0x0000001b0a057224 */ /* 0x004fc400078e0217 */
[----:B---3--:R-:W-:Y:S02]  /*8460*/  IMAD R6, R9, R30, R12 ;  /* 0x0000001e09067224 */ /* 0x008fe400078e020c */
[----:B------:R-:W-:Y:S01]  /*8470*/  IMAD R9, R5, R24, R18 ;  /* 0x0000001805097224 */ /* 0x000fe200078e0212 */
[----:B------:R-:W-:Y:S01]  /*8480*/  PRMT R5, R8, 0x7610, R5 ;  /* 0x0000761008057816 */ /* 0x000fe20000000005 */
[----:B------:R-:W-:-:S03]  /*8490*/  IMAD.MOV.U32 R16, RZ, RZ, R21 ;  /* 0x000000ffff107224 */ /* 0x000fc600078e0015 */
[----:B------:R-:W-:Y:S02]  /*84a0*/  SEL R17, R9, R6, !P2 ;  /* 0x0000000609117207 */ /* 0x000fe40005000000 */
[----:B------:R-:W-:-:S07]  /*84b0*/  SEL R6, R6, R9, !P2 ;  /* 0x0000000906067207 */ /* 0x000fce0005000000 */
.L_x_172:
[----:B------:R-:W-:-:S08]  /*84c0*/  NOP ;  /* 0x0000000000007918 */ /* 0x000fd00000000000 */
[----:B------:R-:W0:-:S00]  /*84d0*/  USETMAXREG.DEALLOC.CTAPOOL 0x28 ;  /* 0x00000028000079c8 */ /* 0x000e0000080e0500 */
[----:B0-----:R-:W-:-:S13]  /*84e0*/  ISETP.NE.AND P0, PT, R7, RZ, PT ;  /* 0x000000ff0700720c */ /* 0x001fda0003f05270 */
[----:B------:R-:W-:Y:S05]  /*84f0*/  @P0 EXIT ;  /* 0x000000000000094d */ /* 0x000fea0003800000 */
[----:B------:R-:W-:Y:S01]  /*8500*/  LOP3.LUT P0, RZ, R5, 0xff, RZ, 0xc0, !PT ;  /* 0x000000ff05ff7812 */ /* 0x000fe2000780c0ff */
[----:B------:R-:W-:Y:S02]  /*8510*/  IMAD.MOV.U32 R11, RZ, RZ, 0x1 ;  /* 0x00000001ff0b7424 */ /* 0x000fe400078e00ff */
[----:B------:R-:W-:-:S10]  /*8520*/  IMAD.MOV.U32 R15, RZ, RZ, RZ ;  /* 0x000000ffff0f7224 */ /* 0x000fd400078e00ff */
[----:B------:R-:W-:Y:S05]  /*8530*/  @!P0 BRA `(.L_x_175) ;  /* 0x0000000c00308947 */ /* 0x000fea0003800000 */
[----:B------:R-:W0:Y:S01]  /*8540*/  LDC R5, c[0x0][0x28c] ;  /* 0x0000a300ff057b82 */ /* 0x000e220000000800 */
[----:B------:R-:W-:Y:S01]  /*8550*/  ULDC UR6, c[0x0][0x658] ;  /* 0x0001960000067ab9 */ /* 0x000fe20000000800 */
[----:B------:R-:W-:Y:S01]  /*8560*/  UMOV UR9, 0xffffffff ;  /* 0xffffffff00097882 */ /* 0x000fe20000000000 */
[----:B------:R-:W-:Y:S01]  /*8570*/  ULDC UR8, c[0x0][0xc] ;  /* 0x0000030000087ab9 */ /* 0x000fe20000000800 */
[----:B------:R-:W-:Y:S01]  /*8580*/  USHF.L.U32 UR11, UR9, UR6, URZ ;  /* 0x00000006090b7299 */ /* 0x000fe2000800063f */
[----:B------:R-:W-:Y:S01]  /*8590*/  BSSY B0, `(.L_x_175) ;  /* 0x00000c6000007945 */ /* 0x000fe20003800000 */
[----:B------:R-:W-:Y:S01]  /*85a0*/  UMOV UR10, 0x1 ;  /* 0x00000001000a7882 */ /* 0x000fe20000000000 */
[----:B------:R-:W-:Y:S01]  /*85b0*/  ULDC UR9, c[0x0][0x10] ;  /* 0x0000040000097ab9 */ /* 0x000fe20000000800 */
[----:B------:R-:W1:Y:S01]  /*85c0*/  S2UR UR4, SR_CgaCtaId ;  /* 0x00000000000479c3 */ /* 0x000e620000008800 */
[----:B------:R-:W-:Y:S01]  /*85d0*/  UIMAD.WIDE.U32 UR8, UR8, UR9, URZ ;  /* 0x00000009080872a5 */ /* 0x000fe2000f8e003f */
[----:B------:R-:W-:Y:S01]  /*85e0*/  IMAD.MOV.U32 R13, RZ, RZ, 0x1 ;  /* 0x00000001ff0d7424 */ /* 0x000fe200078e00ff */
[----:B------:R-:W-:Y:S01]  /*85f0*/  USHF.L.U32 UR6, UR10, UR6, URZ ;  /* 0x000000060a067299 */ /* 0x000fe2000800063f */
[----:B------:R-:W-:Y:S01]  /*8600*/  LOP3.LUT R14, R4, 0x2, RZ, 0xfc, !PT ;  /* 0x00000002040e7812 */ /* 0x000fe200078efcff */
[----:B------:R-:W-:Y:S01]  /*8610*/  IMAD.MOV.U32 R11, RZ, RZ, 0x1 ;  /* 0x00000001ff0b7424 */ /* 0x000fe200078e00ff */
[----:B------:R-:W-:Y:S01]  /*8620*/  ULDC UR10, c[0x0][0x14] ;  /* 0x00000500000a7ab9 */ /* 0x000fe20000000800 */
[----:B------:R-:W-:Y:S01]  /*8630*/  IMAD.MOV.U32 R15, RZ, RZ, RZ ;  /* 0x000000ffff0f7224 */ /* 0x000fe200078e00ff */
[----:B------:R-:W-:-:S02]  /*8640*/  UIMAD.WIDE.U32 UR22, UR8, UR10, URZ ;  /* 0x0000000a081672a5 */ /* 0x000fc4000f8e003f */
[----:B------:R-:W-:Y:S01]  /*8650*/  UIMAD UR13, UR9, UR10, URZ ;  /* 0x0000000a090d72a4 */ /* 0x000fe2000f8e023f */
[----:B------:R-:W-:Y:S01]  /*8660*/  ULDC UR5, c[0x0][0x600] ;  /* 0x0001800000057ab9 */ /* 0x000fe20000000800 */
[----:B------:R-:W-:Y:S02]  /*8670*/  ULOP3.LUT UR19, URZ, UR11, URZ, 0x33, !UPT ;  /* 0x0000000b3f137292 */ /* 0x000fe4000f8e333f */
[----:B------:R-:W-:Y:S01]  /*8680*/  UIADD3 UR5, UR5, -0x1, URZ ;  /* 0xffffffff05057890 */ /* 0x000fe2000fffe03f */
[----:B0-----:R-:W-:Y:S01]  /*8690*/  VIADD R5, R5, 0x7f ;  /* 0x0000007f05057836 */ /* 0x001fe20000000000 */
[----:B------:R-:W-:Y:S01]  /*86a0*/  UIADD3 UR13, UR23, UR13, URZ ;  /* 0x0000000d170d7290 */ /* 0x000fe2000fffe03f */
[----:B------:R-:W-:-:S03]  /*86b0*/  ULDC.64 UR24, c[0x0][0x198] ;  /* 0x0000660000187ab9 */ /* 0x000fc60000000a00 */
[----:B------:R-:W-:Y:S01]  /*86c0*/  SHF.R.S32.HI R8, RZ, 0x1f, R5 ;  /* 0x0000001fff087819 */ /* 0x000fe20000011405 */
[----:B-1----:R-:W-:-:S03]  /*86d0*/  USHF.L.U32 UR7, UR4, 0x6, URZ ;  /* 0x0000000604077899 */ /* 0x002fc6000800063f */
[----:B------:R-:W-:Y:S01]  /*86e0*/  LEA.HI R8, R8, R5, RZ, 0x7 ;  /* 0x0000000508087211 */ /* 0x000fe200078f38ff */
[----:B------:R-:W-:Y:S02]  /*86f0*/  USHF.L.U32 UR4, UR4, 0xd, URZ ;  /* 0x0000000d04047899 */ /* 0x000fe4000800063f */
[----:B------:R-:W-:Y:S01]  /*8700*/  ULOP3.LUT UR7, UR7, 0x40, URZ, 0xc0, !UPT ;  /* 0x0000004007077892 */ /* 0x000fe2000f8ec03f */
[----:B------:R-:W-:-:S05]  /*8710*/  SHF.R.S32.HI R10, RZ, 0x7, R8 ;  /* 0x00000007ff0a7819 */ /* 0x000fca0000011408 */
[----:B------:R-:W-:-:S07]  /*8720*/  VIADD R5, R10, 0x1 ;  /* 0x000000010a057836 */ /* 0x000fce0000000000 */
.L_x_186:
[----:B------:R-:W-:-:S03]  /*8730*/  UMOV UR8, 0xffffffff ;  /* 0xffffffff00087882 */ /* 0x000fc60000000000 */
[----:B------:R-:W-:Y:S05]  /*8740*/  BRA.DIV UR8, `(.L_x_176) ;  /* 0x0000000e08787947 */ /* 0x000fea000b800000 */
[----:B------:R-:W-:-:S13]  /*8750*/  ELECT P0, URZ, PT ;  /* 0x00000000003f782f */ /* 0x000fda0003800000 */
.L_x_196:
[----:B------:R-:W0:Y:S01]  /*8760*/  LDC R7, c[0x0][0x28c] ;  /* 0x0000a300ff077b82 */ /* 0x000e220000000800 */
[----:B------:R-:W-:Y:S01]  /*8770*/  BSSY B1, `(.L_x_177) ;  /* 0x0000037000017945 */ /* 0x000fe20003800000 */
[----:B0-----:R-:W-:-:S13]  /*8780*/  ISETP.LT.OR P0, PT, R7, 0x1, !P0 ;  /* 0x000000010700780c */ /* 0x001fda0004701670 */
[----:B------:R-:W-:Y:S05]  /*8790*/  @P0 BRA `(.L_x_178) ;  /* 0x0000000000d00947 */ /* 0x000fea0003800000 */
[----:B------:R-:W-:Y:S01]  /*87a0*/  IMAD.SHL.U32 R18, R6, 0x80, RZ ;  /* 0x0000008006127824 */ /* 0x000fe200078e00ff */
[----:B------:R-:W-:Y:S01]  /*87b0*/  LEA R17, R17, UR7, 0x7 ;  /* 0x0000000711117c11 */ /* 0x000fe2000f8e38ff */
[----:B------:R-:W-:Y:S02]  /*87c0*/  IMAD.MOV.U32 R21, RZ, RZ, RZ ;  /* 0x000000ffff157224 */ /* 0x000fe400078e00ff */
[----:B------:R-:W-:Y:S02]  /*87d0*/  IMAD.MOV.U32 R6, RZ, RZ, R5 ;  /* 0x000000ffff067224 */ /* 0x000fe400078e0005 */
[----:B------:R-:W-:Y:S02]  /*87e0*/  IMAD.MOV.U32 R7, RZ, RZ, R11 ;  /* 0x000000ffff077224 */ /* 0x000fe400078e000b */
[----:B------:R-:W-:-:S07]  /*87f0*/  IMAD.MOV.U32 R8, RZ, RZ, R15 ;  /* 0x000000ffff087224 */ /* 0x000fce00078e000f */
.L_x_181:
[----:B------:R-:W0:Y:S01]  /*8800*/  S2R R12, SR_CgaCtaId ;  /* 0x00000000000c7919 */ /* 0x000e220000008800 */
[----:B------:R-:W-:Y:S02]  /*8810*/  MOV R9, 0x400 ;  /* 0x0000040000097802 */ /* 0x000fe40000000f00 */
[----:B------:R-:W-:Y:S02]  /*8820*/  LOP3.LUT P1, RZ, R0, 0x7f, RZ, 0xc0, !PT ;  /* 0x0000007f00ff7812 */ /* 0x000fe4000782c0ff */
[----:B0-----:R-:W-:Y:S02]  /*8830*/  LEA R19, R12, R9, 0x18 ;  /* 0x000000090c137211 */ /* 0x001fe400078ec0ff */
[----:B------:R-:W-:-:S09]  /*8840*/  SHF.L.U32 R9, R7, 0x1f, RZ ;  /* 0x0000001f07097819 */ /* 0x000fd200000006ff */
[----:B------:R-:W0:Y:S01]  /*8850*/  @!P1 LDC R12, c[0x0][0x500] ;  /* 0x00014000ff0c9b82 */ /* 0x000e220000000800 */
[----:B------:R-:W-:-:S04]  /*8860*/  IMAD R20, R8, 0x8, R19 ;  /* 0x0000000808147824 */ /* 0x000fc800078e0213 */
[----:B------:R-:W1:Y:S02]  /*8870*/  SYNCS.PHASECHK.TRANS64.TRYWAIT P0, [R20+URZ+0x18], R9 ;  /* 0x00001809140075a7 */ /* 0x000e64000800017f */
[----:B-1----:R-:W-:Y:S05]  /*8880*/  @!P0 BRA `(.L_x_179) ;  /* 0x0000000c00488947 */ /* 0x002fea0003800000 */
.L_x_197:
[----:B-1----:R-:W-:Y:S01]  /*8890*/  PRMT R9, R14, 0x9910, RZ ;  /* 0x000099100e097816 */ /* 0x002fe200000000ff */
[----:B0-----:R0:W-:Y:S03]  /*88a0*/  @!P1 SYNCS.ARRIVE.TRANS64 RZ, [R20+URZ], R12 ;  /* 0x0000000c14ff99a7 */ /* 0x0011e6000800003f */
[----:B------:R-:W-:-:S13]  /*88b0*/  ISETP.NE.AND P0, PT, R9, 0x2, PT ;  /* 0x000000020900780c */ /* 0x000fda0003f05270 */
[----:B0-----:R-:W-:Y:S05]  /*88c0*/  @P0 BRA `(.L_x_180) ;  /* 0x0000000000040947 */ /* 0x001fea0003800000 */
[----:B------:R-:W-:Y:S01]  /*88d0*/  BPT.TRAP 0x1 ;  /* 0x000000040000795c */ /* 0x000fe20000300000 */
.L_x_180:
[----:B------:R-:W-:Y:S01]  /*88e0*/  R2UR UR8, R8 ;  /* 0x00000000080872ca */ /* 0x000fe200000e0000 */
[----:B------:R-:W-:Y:S01]  /*88f0*/  VIADD R6, R6, 0xffffffff ;  /* 0xffffffff06067836 */ /* 0x000fe20000000000 */
[----:B------:R-:W-:Y:S01]  /*8900*/  R2UR UR18, R19 ;  /* 0x00000000131272ca */ /* 0x000fe200000e0000 */
[----:B------:R-:W-:Y:S01]  /*8910*/  UIADD3 UR14, UP0, UR24, 0xf0, URZ ;  /* 0x000000f0180e7890 */ /* 0x000fe2000ff1e03f */
[----:B------:R-:W-:Y:S01]  /*8920*/  R2UR UR20, R18 ;  /* 0x00000000121472ca */ /* 0x000fe200000e0000 */
[----:B------:R-:W-:Y:S01]  /*8930*/  UIADD3 UR26, UP1, UR24, 0x1f0, URZ ;  /* 0x000001f0181a7890 */ /* 0x000fe2000ff3e03f */
[----:B------:R-:W-:Y:S01]  /*8940*/  R2UR UR9, R20 ;  /* 0x00000000140972ca */ /* 0x000fe200000e0000 */
[----:B------:R-:W-:Y:S01]  /*8950*/  UIADD3.X UR15, URZ, UR25, URZ, UP0, !UPT ;  /* 0x000000193f0f7290 */ /* 0x000fe200087fe43f */
[----:B------:R-:W-:Y:S01]  /*8960*/  R2UR UR10, R21 ;  /* 0x00000000150a72ca */ /* 0x000fe200000e0000 */
[----:B------:R-:W-:Y:S01]  /*8970*/  VIADD R8, R8, 0x1 ;  /* 0x0000000108087836 */ /* 0x000fe20000000000 */
[----:B------:R-:W-:Y:S01]  /*8980*/  R2UR UR12, R16 ;  /* 0x00000000100c72ca */ /* 0x000fe200000e0000 */
[----:B------:R-:W-:Y:S01]  /*8990*/  UIADD3.X UR27, URZ, UR25, URZ, UP1, !UPT ;  /* 0x000000193f1b7290 */ /* 0x000fe20008ffe43f */
[----:B------:R-:W-:Y:S01]  /*89a0*/  R2UR UR21, R17 ;  /* 0x00000000111572ca */ /* 0x000fe200000e0000 */
[----:B------:R-:W-:Y:S01]  /*89b0*/  USHF.L.U32 UR8, UR8, 0xe, URZ ;  /* 0x0000000e08087899 */ /* 0x000fe2000800063f */
[----:B------:R-:W-:Y:S01]  /*89c0*/  ISETP.GT.AND P1, PT, R6, 0x1, PT ;  /* 0x000000010600780c */ /* 0x000fe20003f24270 */
[----:B------:R-:W-:Y:S01]  /*89d0*/  UMOV UR16, 0x0 ;  /* 0x0000000000107882 */ /* 0x000fe20000000000 */
[----:B------:R-:W-:Y:S01]  /*89e0*/  UMOV UR17, 0x10000000 ;  /* 0x1000000000117882 */ /* 0x000fe20000000000 */
[----:B------:R-:W-:Y:S01]  /*89f0*/  ULOP3.LUT UR11, UR8, 0x2000, UR4, 0xf8, !UPT ;  /* 0x00002000080b7892 */ /* 0x000fe2000f8ef804 */
[C---:B------:R-:W-:Y:S01]  /*8a00*/  ISETP.NE.AND P0, PT, R8.reuse, 0x3, PT ;  /* 0x000000030800780c */ /* 0x040fe20003f05270 */
[----:B------:R-:W-:Y:S01]  /*8a10*/  UIADD3 UR8, UR18, 0x100, UR8 ;  /* 0x0000010012087890 */ /* 0x000fe2000fffe008 */
[----:B------:R-:W-:Y:S01]  /*8a20*/  VIADD R21, R21, 0x80 ;  /* 0x0000008015157836 */ /* 0x000fe20000000000 */
[----:B------:R-:W-:Y:S01]  /*8a30*/  UIADD3 UR18, UR18, 0xc100, UR11 ;  /* 0x0000c10012127890 */ /* 0x000fe2000fffe00b */
[----:B------:R-:W-:Y:S01]  /*8a40*/  SEL R12, RZ, 0x1, P0 ;  /* 0x00000001ff0c7807 */ /* 0x000fe20000000000 */
[----:B------:R-:W-:Y:S01]  /*8a50*/  UMOV UR28, 0x30000 ;  /* 0x00030000001c7882 */ /* 0x000fe20000000000 */
[----:B------:R-:W-:Y:S01]  /*8a60*/  UMOV UR11, UR20 ;  /* 0x00000014000b7c82 */ /* 0x000fe20008000000 */
[----:B------:R-:W-:-:S02]  /*8a70*/  SEL R8, R8, RZ, P0 ;  /* 0x000000ff08087207 */ /* 0x000fc40000000000 */
[----:B------:R-:W-:Y:S01]  /*8a80*/  LOP3.LUT R7, R7, R12, RZ, 0x3c, !PT ;  /* 0x0000000c07077212 */ /* 0x000fe200078e3cff */
[----:B------:R0:W-:Y:S02]  /*8a90*/  UTMALDG.3D [UR8], [UR14], desc[UR16] ;  /* 0x000010080e0075b4 */ /* 0x0001e40008011000 */
[----:B0-----:R-:W-:Y:S01]  /*8aa0*/  UMOV UR8, UR18 ;  /* 0x0000001200087c82 */ /* 0x001fe20008000000 */
[----:B------:R-:W-:Y:S02]  /*8ab0*/  UMOV UR11, UR21 ;  /* 0x00000015000b7c82 */ /* 0x000fe40008000000 */
[----:B------:R0:W-:Y:S02]  /*8ac0*/  UTMALDG.3D.MULTICAST [UR8], [UR26], UR28, desc[UR16] ;  /* 0x000010081a0073b4 */ /* 0x0001e4000801181c */
[----:B0-----:R-:W-:Y:S05]  /*8ad0*/  @P1 BRA `(.L_x_181) ;  /* 0xfffffffc00481947 */ /* 0x001fea000383ffff */
.L_x_178:
[----:B------:R-:W-:Y:S05]  /*8ae0*/  BSYNC B1 ;  /* 0x0000000000017941 */ /* 0x000fea0003800000 */
.L_x_177:
[----:B------:R-:W-:Y:S01]  /*8af0*/  LOP3.LUT P1, RZ, R13, 0xff, RZ, 0xc0, !PT ;  /* 0x000000ff0dff7812 */ /* 0x000fe2000782c0ff */
[C---:B------:R-:W-:Y:S01]  /*8b00*/  IMAD.IADD R15, R10.reuse, 0x1, R15 ;  /* 0x000000010a0f7824 */ /* 0x040fe200078e020f */
[----:B------:R-:W-:Y:S01]  /*8b10*/  ULDC.64 UR8, c[0x0][0x650] ;  /* 0x0001940000087ab9 */ /* 0x000fe20000000a00 */
[C---:B------:R-:W-:Y:S01]  /*8b20*/  ISETP.GE.U32.AND P3, PT, R10.reuse, 0x3, PT ;  /* 0x000000030a00780c */ /* 0x040fe20003f66070 */
[----:B------:R-:W-:Y:S01]  /*8b30*/  BSSY B1, `(.L_x_182) ;  /* 0x0000069000017945 */ /* 0x000fe20003800000 */
[----:B------:R-:W-:Y:S01]  /*8b40*/  IMAD.MOV.U32 R17, RZ, RZ, -0x1 ;  /* 0xffffffffff117424 */ /* 0x000fe200078e00ff */
[----:B------:R-:W-:Y:S01]  /*8b50*/  ISETP.GT.U32.AND P0, PT, R15, 0x2, PT ;  /* 0x000000020f00780c */ /* 0x000fe20003f04070 */
[----:B------:R-:W-:Y:S01]  /*8b60*/  IMAD.MOV.U32 R16, RZ, RZ, -0x1 ;  /* 0xffffffffff107424 */ /* 0x000fe200078e00ff */
[----:B------:R-:W-:Y:S02]  /*8b70*/  PRMT R13, RZ, 0x7610, R13 ;  /* 0x00007610ff0d7816 */ /* 0x000fe4000000000d */
[----:B------:R-:W-:-:S03]  /*8b80*/  ISETP.LT.U32.AND P0, PT, R10, 0x3, P0 ;  /* 0x000000030a00780c */ /* 0x000fc60000701070 */
[----:B------:R-:W0:Y:S01]  /*8b90*/  @P1 S2R R7, SR_CgaCtaId ;  /* 0x0000000000071919 */ /* 0x000e220000008800 */
[----:B------:R-:W-:-:S04]  /*8ba0*/  @P1 MOV R6, 0x400 ;  /* 0x0000040000061802 */ /* 0x000fc80000000f00 */
[----:B0-----:R-:W-:Y:S01]  /*8bb0*/  @P1 LEA R8, R7, R6, 0x18 ;  /* 0x0000000607081211 */ /* 0x001fe200078ec0ff */
[----:B------:R-:W-:Y:S01]  /*8bc0*/  IMAD.WIDE.U32 R6, R15, -0x55555555, RZ ;  /* 0xaaaaaaab0f067825 */ /* 0x000fe200078e00ff */
[----:B------:R-:W-:Y:S02]  /*8bd0*/  SEL R6, RZ, 0x1, !P0 ;  /* 0x00000001ff067807 */ /* 0x000fe40004000000 */
[----:B------:R0:W-:Y:S01]  /*8be0*/  @P1 SYNCS.ARRIVE.TRANS64.A1T0 RZ, [R8+URZ+0x48], RZ ;  /* 0x000048ff08ff19a7 */ /* 0x0001e2000810003f */
[----:B------:R-:W-:Y:S02]  /*8bf0*/  IADD3 R2, P1, R2, UR22, RZ ;  /* 0x0000001602027c10 */ /* 0x000fe4000ff3e0ff */
[----:B------:R-:W-:Y:S01]  /*8c00*/  LOP3.LUT R11, R11, R6, RZ, 0x3c, !PT ;  /* 0x000000060b0b7212 */ /* 0x000fe200078e3cff */
[----:B------:R-:W-:Y:S01]  /*8c10*/  IMAD.MOV.U32 R6, RZ, RZ, -0x1 ;  /* 0xffffffffff067424 */ /* 0x000fe200078e00ff */
[----:B------:R-:W-:Y:S02]  /*8c20*/  IADD3.X R3, R3, UR13, RZ, P1, !PT ;  /* 0x0000000d03037c10 */ /* 0x000fe40008ffe4ff */
[----:B------:R-:W-:-:S02]  /*8c30*/  ISETP.GE.U32.AND P0, PT, R2, UR8, PT ;  /* 0x0000000802007c0c */ /* 0x000fc4000bf06070 */
[----:B0-----:R-:W-:Y:S02]  /*8c40*/  SHF.R.U32.HI R8, RZ, 0x1, R7 ;  /* 0x00000001ff087819 */ /* 0x001fe40000011607 */
[----:B------:R-:W-:Y:S02]  /*8c50*/  ISETP.GE.U32.AND.EX P0, PT, R3, UR9, PT, P0 ;  /* 0x0000000903007c0c */ /* 0x000fe4000bf06100 */
[----:B------:R-:W-:Y:S01]  /*8c60*/  @P3 LOP3.LUT R11, R11, 0x1, R8, 0x78, !PT ;  /* 0x000000010b0b3812 */ /* 0x000fe200078e7808 */
[----:B------:R-:W-:Y:S01]  /*8c70*/  IMAD R15, R8, -0x3, R15 ;  /* 0xfffffffd080f7824 */ /* 0x000fe200078e020f */
[----:B------:R-:W-:-:S09]  /*8c80*/  PRMT R7, RZ, 0x7610, R7 ;  /* 0x00007610ff077816 */ /* 0x000fd20000000007 */
[----:B------:R-:W-:Y:S05]  /*8c90*/  @P0 BRA `(.L_x_183) ;  /* 0x0000000400480947 */ /* 0x000fea0003800000 */
[----:B------:R-:W0:Y:S01]  /*8ca0*/  S2R R17, SR_CTAID.X ;  /* 0x0000000000117919 */ /* 0x000e220000002500 */
[----:B------:R-:W-:Y:S01]  /*8cb0*/  ULDC.64 UR8, c[0x0][0x628] ;  /* 0x00018a0000087ab9 */ /* 0x000fe20000000a00 */
[----:B------:R-:W1:Y:S01]  /*8cc0*/  LDC R18, c[0x0][0x144] ;  /* 0x00005100ff127b82 */ /* 0x000e620000000800 */
[----:B------:R-:W-:Y:S01]  /*8cd0*/  ISETP.NE.U32.AND P0, PT, RZ, UR8, PT ;  /* 0x00000008ff007c0c */ /* 0x000fe2000bf05070 */
[----:B------:R-:W2:Y:S01]  /*8ce0*/  S2R R12, SR_CTAID.Y ;  /* 0x00000000000c7919 */ /* 0x000ea20000002600 */
[----:B------:R-:W-:Y:S01]  /*8cf0*/  ULDC UR10, c[0x0][0x150] ;  /* 0x00005400000a7ab9 */ /* 0x000fe20000000800 */
[----:B------:R-:W-:Y:S01]  /*8d00*/  ULDC UR11, c[0x0][0x630] ;  /* 0x00018c00000b7ab9 */ /* 0x000fe20000000800 */
[----:B------:R-:W-:Y:S01]  /*8d10*/  ISETP.NE.AND.EX P0, PT, RZ, UR9, PT, P0 ;  /* 0x00000009ff007c0c */ /* 0x000fe2000bf05300 */
[----:B------:R-:W-:Y:S01]  /*8d20*/  IMAD.MOV.U32 R6, RZ, RZ, R2 ;  /* 0x000000ffff067224 */ /* 0x000fe200078e0002 */
[----:B0-----:R-:W-:-:S05]  /*8d30*/  I2FP.F32.U32 R7, R17 ;  /* 0x0000001100077245 */ /* 0x001fca0000201000 */
[----:B------:R-:W-:Y:S01]  /*8d40*/  FMUL R20, R7, UR10 ;  /* 0x0000000a07147c20 */ /* 0x000fe20008400000 */
[----:B------:R-:W-:-:S05]  /*8d50*/  IMAD.MOV.U32 R7, RZ, RZ, R3 ;  /* 0x000000ffff077224 */ /* 0x000fca00078e0003 */
[----:B--2---:R-:W-:Y:S05]  /*8d60*/  @!P0 BRA `(.L_x_184) ;  /* 0x0000000000288947 */ /* 0x004fea0003800000 */
[----:B------:R-:W-:Y:S02]  /*8d70*/  ULDC UR10, c[0x0][0x634] ;  /* 0x00018d00000a7ab9 */ /* 0x000fe40000000800 */
[----:B------:R-:W-:-:S05]  /*8d80*/  IADD3 R7, P0, R2, UR10, RZ ;  /* 0x0000000a02077c10 */ /* 0x000fca000ff1e0ff */
[----:B------:R-:W-:-:S04]  /*8d90*/  IMAD.X R19, RZ, RZ, R3, P0 ;  /* 0x000000ffff137224 */ /* 0x000fc800000e0603 */
[----:B------:R-:W-:-:S04]  /*8da0*/  IMAD.WIDE.U32 R8, R19, UR8, RZ ;  /* 0x0000000813087c25 */ /* 0x000fc8000f8e00ff */
[----:B------:R-:W-:-:S04]  /*8db0*/  IMAD.WIDE.U32 R8, P0, R7, UR9, R8 ;  /* 0x0000000907087c25 */ /* 0x000fc8000f800008 */
[----:B------:R-:W-:-:S04]  /*8dc0*/  IMAD.WIDE.U32 R6, R7, UR8, RZ ;  /* 0x0000000807067c25 */ /* 0x000fc8000f8e00ff */
[----:B------:R-:W-:Y:S01]  /*8dd0*/  IMAD.MOV.U32 R6, RZ, RZ, R9 ;  /* 0x000000ffff067224 */ /* 0x000fe200078e0009 */
[----:B------:R-:W-:Y:S01]  /*8de0*/  IADD3 RZ, P1, R7, R8, RZ ;  /* 0x0000000807ff7210 */ /* 0x000fe20007f3e0ff */
[----:B------:R-:W-:-:S04]  /*8df0*/  IMAD.X R7, RZ, RZ, RZ, P0 ;  /* 0x000000ffff077224 */ /* 0x000fc800000e06ff */
[----:B------:R-:W-:-:S08]  /*8e00*/  IMAD.WIDE.U32.X R6, R19, UR9, R6, P1 ;  /* 0x0000000913067c25 */ /* 0x000fd000088e0406 */
.L_x_184:
[--C-:B------:R-:W-:Y:S01]  /*8e10*/  SHF.R.U64 R16, R6, UR11, R7.reuse ;  /* 0x0000000b06107c19 */ /* 0x100fe20008001207 */
[----:B------:R-:W0:Y:S01]  /*8e20*/  F2I.U32.TRUNC.NTZ R20, R20 ;  /* 0x0000001400147305 */ /* 0x000e22000020f000 */
[----:B------:R-:W-:Y:S01]  /*8e30*/  SHF.R.U32.HI R6, RZ, UR11, R7 ;  /* 0x0000000bff067c19 */ /* 0x000fe20008011607 */
[----:B------:R-:W-:Y:S01]  /*8e40*/  ULDC.64 UR8, c[0x0][0x620] ;  /* 0x0001880000087ab9 */ /* 0x000fe20000000a00 */
[----:B------:R-:W-:Y:S01]  /*8e50*/  IADD3 R9, P0, RZ, -R16, RZ ;  /* 0x80000010ff097210 */ /* 0x000fe20007f1e0ff */
[----:B------:R-:W-:Y:S01]  /*8e60*/  ULDC.64 UR10, c[0x0][0x640] ;  /* 0x00019000000a7ab9 */ /* 0x000fe20000000a00 */
[----:B------:R-:W2:Y:S03]  /*8e70*/  LDC R21, c[0x0][0x148] ;  /* 0x00005200ff157b82 */ /* 0x000ea60000000800 */
[----:B------:R-:W-:Y:S01]  /*8e80*/  IMAD.X R6, RZ, RZ, ~R6, P0 ;  /* 0x000000ffff067224 */ /* 0x000fe200000e0e06 */
[----:B------:R-:W-:-:S03]  /*8e90*/  ISETP.NE.U32.AND P0, PT, RZ, UR10, PT ;  /* 0x0000000aff007c0c */ /* 0x000fc6000bf05070 */
[----:B------:R-:W-:Y:S01]  /*8ea0*/  IMAD R8, R6, UR8, RZ ;  /* 0x0000000806087c24 */ /* 0x000fe2000f8e02ff */
[----:B------:R-:W-:Y:S01]  /*8eb0*/  ISETP.NE.AND.EX P0, PT, RZ, UR11, PT, P0 ;  /* 0x0000000bff007c0c */ /* 0x000fe2000bf05300 */
[----:B------:R-:W-:Y:S01]  /*8ec0*/  IMAD.WIDE.U32 R6, R9, UR8, R2 ;  /* 0x0000000809067c25 */ /* 0x000fe2000f8e0002 */
[----:B------:R-:W-:-:S03]  /*8ed0*/  ULDC UR8, c[0x0][0x618] ;  /* 0x0001860000087ab9 */ /* 0x000fc60000000800 */
[----:B------:R-:W-:Y:S01]  /*8ee0*/  IMAD R9, R9, UR9, R8 ;  /* 0x0000000909097c24 */ /* 0x000fe2000f8e0208 */
[----:B------:R-:W-:Y:S01]  /*8ef0*/  ULDC UR9, c[0x0][0x154] ;  /* 0x0000550000097ab9 */ /* 0x000fe20000000800 */
[----:B0-----:R-:W-:Y:S02]  /*8f00*/  IMAD.MOV R8, RZ, RZ, -R20 ;  /* 0x000000ffff087224 */ /* 0x001fe400078e0a14 */
[----:B------:R-:W-:Y:S02]  /*8f10*/  IMAD.IADD R7, R7, 0x1, R9 ;  /* 0x0000000107077824 */ /* 0x000fe400078e0209 */
[----:B-1----:R-:W-:Y:S01]  /*8f20*/  IMAD R17, R18, R8, R17 ;  /* 0x0000000812117224 */ /* 0x002fe200078e0211 */
[----:B------:R-:W-:Y:S02]  /*8f30*/  I2FP.F32.U32 R8, R12 ;  /* 0x0000000c00087245 */ /* 0x000fe40000201000 */
[--C-:B------:R-:W-:Y:S02]  /*8f40*/  SHF.R.U64 R18, R6, UR8, R7.reuse ;  /* 0x0000000806127c19 */ /* 0x100fe40008001207 */
[----:B------:R-:W-:Y:S01]  /*8f50*/  SHF.R.U32.HI R7, RZ, UR8, R7 ;  /* 0x00000008ff077c19 */ /* 0x000fe20008011607 */
[----:B------:R-:W-:Y:S01]  /*8f60*/  FMUL R8, R8, UR9 ;  /* 0x0000000908087c20 */ /* 0x000fe20008400000 */
[----:B------:R-:W-:-:S02]  /*8f70*/  ULDC UR8, c[0x0][0x608] ;  /* 0x0001820000087ab9 */ /* 0x000fc40000000800 */
[--C-:B------:R-:W-:Y:S01]  /*8f80*/  SHF.R.U64 R20, R18, UR8, R7.reuse ;  /* 0x0000000812147c19 */ /* 0x100fe20008001207 */
[----:B------:R0:W1:Y:S01]  /*8f90*/  F2I.U32.TRUNC.NTZ R22, R8 ;  /* 0x0000000800167305 */ /* 0x000062000020f000 */
[----:B------:R-:W-:Y:S01]  /*8fa0*/  SHF.R.U32.HI R7, RZ, UR8, R7 ;  /* 0x00000008ff077c19 */ /* 0x000fe20008011607 */
[----:B------:R-:W-:-:S03]  /*8fb0*/  ULDC UR8, c[0x0][0x658] ;  /* 0x0001960000087ab9 */ /* 0x000fc60000000800 */
[--C-:B------:R-:W-:Y:S02]  /*8fc0*/  SHF.R.U64 R19, R20, UR8, R7.reuse ;  /* 0x0000000814137c19 */ /* 0x100fe40008001207 */
[----:B------:R-:W-:-:S03]  /*8fd0*/  SHF.R.U32.HI R23, RZ, UR8, R7 ;  /* 0x00000008ff177c19 */ /* 0x000fc60008011607 */
[----:B------:R-:W-:Y:S02]  /*8fe0*/  IMAD.MOV.U32 R6, RZ, RZ, R19 ;  /* 0x000000ffff067224 */ /* 0x000fe400078e0013 */
[----:B------:R-:W-:Y:S01]  /*8ff0*/  IMAD.MOV.U32 R7, RZ, RZ, R23 ;  /* 0x000000ffff077224 */ /* 0x000fe200078e0017 */
[----:B0-----:R-:W-:Y:S06]  /*9000*/  @!P0 BRA `(.L_x_185) ;  /* 0x0000000000288947 */ /* 0x001fec0003800000 */
        /* <DEDUP_REMOVED lines=10> */
.L_x_185:
[----:B------:R-:W-:Y:S01]  /*90b0*/  ULDC UR8, c[0x0][0x648] ;  /* 0x0001920000087ab9 */ /* 0x000fe20000000800 */
[----:B-1----:R-:W-:Y:S01]  /*90c0*/  IMAD.MOV R22, RZ, RZ, -R22 ;  /* 0x000000ffff167224 */ /* 0x002fe200078e0a16 */
[----:B------:R-:W-:Y:S01]  /*90d0*/  SHF.R.U64 R7, R6, UR8, R7 ;  /* 0x0000000806077c19 */ /* 0x000fe20008001207 */
[----:B------:R-:W-:Y:S01]  /*90e0*/  ULDC UR8, c[0x0][0x638] ;  /* 0x00018e0000087ab9 */ /* 0x000fe20000000800 */
[----:B------:R-:W-:Y:S01]  /*90f0*/  LOP3.LUT R6, R20, UR19, RZ, 0xc0, !PT ;  /* 0x0000001314067c12 */ /* 0x000fe2000f8ec0ff */
[----:B--2---:R-:W-:Y:S01]  /*9100*/  @P2 IMAD R17, R21, R22, R12 ;  /* 0x0000001615112224 */ /* 0x004fe200078e020c */
[----:B------:R-:W-:Y:S01]  /*9110*/  LOP3.LUT R18, R18, UR5, RZ, 0xc0, !PT ;  /* 0x0000000512127c12 */ /* 0x000fe2000f8ec0ff */
[----:B------:R-:W-:Y:S01]  /*9120*/  IMAD.MOV R8, RZ, RZ, -R7 ;  /* 0x000000ffff087224 */ /* 0x000fe200078e0a07 */
[----:B------:R-:W-:Y:S01]  /*9130*/  ULDC UR9, c[0x0][0x610] ;  /* 0x0001840000097ab9 */ /* 0x000fe20000000800 */
[----:B------:R-:W-:Y:S02]  /*9140*/  IMAD R6, R7, UR6, R6 ;  /* 0x0000000607067c24 */ /* 0x000fe4000f8e0206 */
[----:B------:R-:W-:Y:S01]  /*9150*/  IMAD R19, R8, UR8, R19 ;  /* 0x0000000808137c24 */ /* 0x000fe2000f8e0213 */
[----:B------:R-:W-:Y:S01]  /*9160*/  ULDC UR8, c[0x0][0x600] ;  /* 0x0001800000087ab9 */ /* 0x000fe20000000800 */
[----:B------:R-:W-:-:S02]  /*9170*/  IMAD R6, R6, UR9, R17 ;  /* 0x0000000906067c24 */ /* 0x000fc4000f8e0211 */
[----:B------:R-:W-:Y:S02]  /*9180*/  IMAD R19, R19, UR8, R18 ;  /* 0x0000000813137c24 */ /* 0x000fe4000f8e0212 */
[----:B------:R-:W-:-:S03]  /*9190*/  IMAD.MOV.U32 R7, RZ, RZ, 0x1 ;  /* 0x00000001ff077424 */ /* 0x000fc600078e00ff */
[----:B------:R-:W-:Y:S02]  /*91a0*/  SEL R17, R19, R6, !P2 ;  /* 0x0000000613117207 */ /* 0x000fe40005000000 */
[----:B------:R-:W-:-:S07]  /*91b0*/  SEL R6, R6, R19, !P2 ;  /* 0x0000001306067207 */ /* 0x000fce0005000000 */
.L_x_183:
[----:B------:R-:W-:Y:S05]  /*91c0*/  BSYNC B1 ;  /* 0x0000000000017941 */ /* 0x000fea0003800000 */
.L_x_182:
[----:B------:R-:W-:-:S13]  /*91d0*/  LOP3.LUT P0, RZ, R7, 0xff, RZ, 0xc0, !PT ;  /* 0x000000ff07ff7812 */ /* 0x000fda000780c0ff */
[----:B------:R-:W-:Y:S05]  /*91e0*/  @P0 BRA `(.L_x_186) ;  /* 0xfffffff400500947 */ /* 0x000fea000383ffff */
[----:B------:R-:W-:Y:S05]  /*91f0*/  BSYNC B0 ;  /* 0x0000000000007941 */ /* 0x000fea0003800000 */
.L_x_175:
[----:B------:R-:W-:-:S03]  /*9200*/  UMOV UR8, 0xffffffff ;  /* 0xffffffff00087882 */ /* 0x000fc60000000000 */
[----:B------:R-:W-:Y:S05]  /*9210*/  BRA.DIV UR8, `(.L_x_187) ;  /* 0x0000000208f87947 */ /* 0x000fea000b800000 */
[----:B------:R-:W-:-:S13]  /*9220*/  ELECT P0, URZ, PT ;  /* 0x00000000003f782f */ /* 0x000fda0003800000 */
.L_x_200:
[----:B------:R-:W-:Y:S04]  /*9230*/  BSSY B0, `(.L_x_188) ;  /* 0x0000022000007945 */ /* 0x000fe80003800000 */
[----:B------:R-:W-:Y:S05]  /*9240*/  @!P0 BRA `(.L_x_189) ;  /* 0x0000000000808947 */ /* 0x000fea0003800000 */
[----:B------:R-:W-:-:S04]  /*9250*/  LOP3.LUT R4, R4, 0x2, RZ, 0xfc, !PT ;  /* 0x0000000204047812 */ /* 0x000fc800078efcff */
[----:B------:R-:W-:-:S13]  /*9260*/  ISETP.NE.AND P0, PT, R4, 0x3, PT ;  /* 0x000000030400780c */ /* 0x000fda0003f05270 */
[----:B------:R-:W-:Y:S05]  /*9270*/  @!P0 BRA `(.L_x_190) ;  /* 0x0000000000048947 */ /* 0x000fea0003800000 */
[----:B------:R-:W-:Y:S01]  /*9280*/  BPT.TRAP 0x1 ;  /* 0x000000040000795c */ /* 0x000fe20000300000 */
.L_x_190:
[----:B------:R-:W0:Y:S01]  /*9290*/  S2R R3, SR_CgaCtaId ;  /* 0x0000000000037919 */ /* 0x000e220000008800 */
[----:B------:R-:W-:-:S04]  /*92a0*/  MOV R0, 0x400 ;  /* 0x0000040000007802 */ /* 0x000fc80000000f00 */
[----:B0-----:R-:W-:Y:S02]  /*92b0*/  LEA R0, R3, R0, 0x18 ;  /* 0x0000000003007211 */ /* 0x001fe400078ec0ff */
[----:B------:R-:W-:-:S03]  /*92c0*/  SHF.L.U32 R3, R11, 0x1f, RZ ;  /* 0x0000001f0b037819 */ /* 0x000fc600000006ff */
[----:B------:R-:W-:-:S04]  /*92d0*/  VIADD R0, R0, 0x18 ;  /* 0x0000001800007836 */ /* 0x000fc80000000000 */
[C---:B------:R-:W-:Y:S02]  /*92e0*/  IMAD R4, R15.reuse, 0x8, R0 ;  /* 0x000000080f047824 */ /* 0x040fe400078e0200 */
[----:B------:R-:W-:Y:S02]  /*92f0*/  VIADD R15, R15, 0x1 ;  /* 0x000000010f0f7836 */ /* 0x000fe40000000000 */
[----:B------:R-:W0:Y:S03]  /*9300*/  SYNCS.PHASECHK.TRANS64.TRYWAIT P0, [R4+URZ], R3 ;  /* 0x00000003040075a7 */ /* 0x000e26000800017f */
[----:B------:R-:W-:-:S04]  /*9310*/  ISETP.NE.AND P1, PT, R15, 0x3, PT ;  /* 0x000000030f00780c */ /* 0x000fc80003f25270 */
[----:B------:R-:W-:Y:S02]  /*9320*/  SEL R2, RZ, 0x1, P1 ;  /* 0x00000001ff027807 */ /* 0x000fe40000800000 */
[----:B------:R-:W-:Y:S02]  /*9330*/  SEL R15, R15, RZ, P1 ;  /* 0x000000ff0f0f7207 */ /* 0x000fe40000800000 */
[----:B------:R-:W-:-:S03]  /*9340*/  LOP3.LUT R11, R11, R2, RZ, 0x3c, !PT ;  /* 0x000000020b0b7212 */ /* 0x000fc600078e3cff */
[----:B------:R-:W-:Y:S01]  /*9350*/  IMAD R6, R15, 0x8, R0 ;  /* 0x000000080f067824 */ /* 0x000fe200078e0200 */
[----:B------:R-:W-:Y:S01]  /*9360*/  SHF.L.U32 R5, R11, 0x1f, RZ ;  /* 0x0000001f0b057819 */ /* 0x000fe200000006ff */
[----:B0-----:R-:W-:Y:S06]  /*9370*/  @!P0 BRA `(.L_x_191) ;  /* 0x0000000000c08947 */ /* 0x001fec0003800000 */
.L_x_201:
[----:B------:R-:W1:Y:S01]  /*9380*/  SYNCS.PHASECHK.TRANS64.TRYWAIT P0, [R6+URZ], R5 ;  /* 0x00000005060075a7 */ /* 0x000e62000800017f */
[----:B------:R-:W-:-:S05]  /*9390*/  VIADD R2, R15, 0x1 ;  /* 0x000000010f027836 */ /* 0x000fca0000000000 */
[----:B------:R-:W-:-:S04]  /*93a0*/  ISETP.NE.AND P1, PT, R2, 0x3, PT ;  /* 0x000000030200780c */ /* 0x000fc80003f25270 */
[----:B0-----:R-:W-:Y:S02]  /*93b0*/  SEL R4, RZ, 0x1, P1 ;  /* 0x00000001ff047807 */ /* 0x001fe40000800000 */
[----:B------:R-:W-:Y:S02]  /*93c0*/  SEL R3, R2, RZ, P1 ;  /* 0x000000ff02037207 */ /* 0x000fe40000800000 */
[----:B------:R-:W-:Y:S01]  /*93d0*/  LOP3.LUT R4, R11, R4, RZ, 0x3c, !PT ;  /* 0x000000040b047212 */ /* 0x000fe200078e3cff */
[----:B-1----:R-:W-:Y:S06]  /*93e0*/  @!P0 BRA `(.L_x_192) ;  /* 0x0000000000b88947 */ /* 0x002fec0003800000 */
.L_x_202:
[----:B------:R-:W-:Y:S01]  /*93f0*/  IMAD R3, R3, 0x8, R0 ;  /* 0x0000000803037824 */ /* 0x000fe200078e0200 */
[----:B------:R-:W-:-:S07]  /*9400*/  SHF.L.U32 R0, R4, 0x1f, RZ ;  /* 0x0000001f04007819 */ /* 0x000fce00000006ff */
.L_x_193:
[----:B-1----:R1:W2:Y:S02]  /*9410*/  SYNCS.PHASECHK.TRANS64.TRYWAIT P0, [R3+URZ], R0 ;  /* 0x00000000030075a7 */ /* 0x0022a4000800017f */
[----:B--2---:R-:W-:Y:S05]  /*9420*/  @!P0 NANOSLEEP.SYNCS 0x989680 ;  /* 0x009896800000895d */ /* 0x004fea0003900000 */
[----:B------:R-:W2:Y:S02]  /*9430*/  @!P0 SYNCS.PHASECHK.TRANS64 P0, [R3+URZ], R0 ;  /* 0x00000000030085a7 */ /* 0x000ea4000800007f */
[----:B--2---:R-:W-:Y:S05]  /*9440*/  @!P0 BRA `(.L_x_193) ;  /* 0xfffffffc00f08947 */ /* 0x004fea000383ffff */
.L_x_189:
[----:B------:R-:W-:Y:S05]  /*9450*/  BSYNC B0 ;  /* 0x0000000000007941 */ /* 0x000fea0003800000 */
.L_x_188:
[----:B------:R-:W-:Y:S05]  /*9460*/  EXIT ;  /* 0x000000000000794d */ /* 0x000fea0003800000 */
.L_x_21:
[----:B-1----:R-:W-:-:S04]  /*9470*/  IMAD.U32 R13, RZ, RZ, UR6 ;  /* 0x00000006ff0d7e24 */ /* 0x002fc8000f8e00ff */
[----:B------:R1:W4:Y:S03]  /*9480*/  SYNCS.PHASECHK.TRANS64.TRYWAIT P0, [R13+URZ], R12 ;  /* 0x0000000c0d0075a7 */ /* 0x000326000800017f */
[----:B----4-:R-:W-:Y:S05]  /*9490*/  @!P0 NANOSLEEP.SYNCS 0x989680 ;  /* 0x009896800000895d */ /* 0x010fea0003900000 */
[----:B------:R-:W4:Y:S02]  /*94a0*/  @!P0 SYNCS.PHASECHK.TRANS64 P0, [R13+URZ], R12 ;  /* 0x0000000c0d0085a7 */ /* 0x000f24000800007f */
[----:B----4-:R-:W-:Y:S05]  /*94b0*/  @!P0 BRA `(.L_x_21) ;  /* 0xfffffffc00ec8947 */ /* 0x010fea000383ffff */
[----:B------:R-:W-:Y:S05]  /*94c0*/  BRA `(.L_x_20) ;  /* 0xffffff8000c47947 */ /* 0x000fea000383ffff */
.L_x_27:
[----:B-1----:R-:W-:-:S04]  /*94d0*/  IMAD.U32 R145, RZ, RZ, UR12 ;  /* 0x0000000cff917e24 */ /* 0x002fc8000f8e00ff */
[----:B------:R1:W4:Y:S03]  /*94e0*/  SYNCS.PHASECHK.TRANS64.TRYWAIT P0, [R145+URZ], R140 ;  /* 0x0000008c910075a7 */ /* 0x000326000800017f */
[----:B----4-:R-:W-:Y:S05]  /*94f0*/  @!P0 NANOSLEEP.SYNCS 0x989680 ;  /* 0x009896800000895d */ /* 0x010fea0003900000 */
[----:B------:R-:W4:Y:S02]  /*9500*/  @!P0 SYNCS.PHASECHK.TRANS64 P0, [R145+URZ], R140 ;  /* 0x0000008c910085a7 */ /* 0x000f24000800007f */
[----:B----4-:R-:W-:Y:S05]  /*9510*/  @!P0 BRA `(.L_x_27) ;  /* 0xfffffffc00ec8947 */ /* 0x010fea000383ffff */
[----:B------:R-:W-:Y:S05]  /*9520*/  BRA `(.L_x_26) ;  /* 0xffffff8c00387947 */ /* 0x000fea000383ffff */
.L_x_176:
[----:B------:R-:W-:Y:S01]  /*9530*/  BSSY B1, `(.L_x_194) ;  /* 0x0000006000017945 */ /* 0x000fe20003800000 */
[----:B------:R-:W-:-:S07]  /*9540*/  IMAD.MOV.U32 R7, RZ, RZ, -0x1 ;  /* 0xffffffffff077424 */ /* 0x000fce00078e00ff */
[----:B------:R-:W-:Y:S05]  /*9550*/  WARPSYNC.COLLECTIVE R7, `(.L_x_195) ;  /* 0x00000000070c7348 */ /* 0x000fea0003c00000 */
[----:B------:R-:W-:Y:S02]  /*9560*/  ELECT P0, UR62, PT ;  /* 0x00000000003e782f */ /* 0x000fe40003800000 */
[----:B------:R-:W-:Y:S01]  /*9570*/  MOV R7, UR62 ;  /* 0x0000003e00077c02 */ /* 0x000fe20008000f00 */
[----:B------:R-:W-:Y:S10]  /*9580*/  ENDCOLLECTIVE ;  /* 0x000000000000791b */ /* 0x000ff40003800000 */
.L_x_195:
[----:B------:R-:W-:Y:S05]  /*9590*/  BSYNC B1 ;  /* 0x0000000000017941 */ /* 0x000fea0003800000 */
.L_x_194:
[----:B------:R-:W-:Y:S05]  /*95a0*/  BRA `(.L_x_196) ;  /* 0xfffffff0006c7947 */ /* 0x000fea000383ffff */
.L_x_179:
[----:B-1----:R1:W2:Y:S02]  /*95b0*/  SYNCS.PHASECHK.TRANS64.TRYWAIT P0, [R20+URZ+0x18], R9 ;  /* 0x00001809140075a7 */ /* 0x0022a4000800017f */
[----:B--2---:R-:W-:Y:S05]  /*95c0*/  @!P0 NANOSLEEP.SYNCS 0x989680 ;  /* 0x009896800000895d */ /* 0x004fea0003900000 */
[----:B------:R-:W2:Y:S02]  /*95d0*/  @!P0 SYNCS.PHASECHK.TRANS64 P0, [R20+URZ+0x18], R9 ;  /* 0x00001809140085a7 */ /* 0x000ea4000800007f */
[----:B--2---:R-:W-:Y:S05]  /*95e0*/  @!P0 BRA `(.L_x_179) ;  /* 0xfffffffc00f08947 */ /* 0x004fea000383ffff */
[----:B------:R-:W-:Y:S05]  /*95f0*/  BRA `(.L_x_197) ;  /* 0xfffffff000a47947 */ /* 0x000fea000383ffff */
.L_x_187:
[----:B------:R-:W-:Y:S01]  /*9600*/  BSSY B0, `(.L_x_198) ;  /* 0x0000006000007945 */ /* 0x000fe20003800000 */
[----:B------:R-:W-:-:S07]  /*9610*/  IMAD.MOV.U32 R7, RZ, RZ, -0x1 ;  /* 0xffffffffff077424 */ /* 0x000fce00078e00ff */
[----:B------:R-:W-:Y:S05]  /*9620*/  WARPSYNC.COLLECTIVE R7, `(.L_x_199) ;  /* 0x00000000070c7348 */ /* 0x000fea0003c00000 */
[----:B------:R-:W-:Y:S02]  /*9630*/  ELECT P0, UR62, PT ;  /* 0x00000000003e782f */ /* 0x000fe40003800000 */
[----:B------:R-:W-:Y:S01]  /*9640*/  MOV R7, UR62 ;  /* 0x0000003e00077c02 */ /* 0x000fe20008000f00 */
[----:B------:R-:W-:Y:S10]  /*9650*/  ENDCOLLECTIVE ;  /* 0x000000000000791b */ /* 0x000ff40003800000 */
.L_x_199:
[----:B------:R-:W-:Y:S05]  /*9660*/  BSYNC B0 ;  /* 0x0000000000007941 */ /* 0x000fea0003800000 */
.L_x_198:
[----:B------:R-:W-:Y:S05]  /*9670*/  BRA `(.L_x_200) ;  /* 0xfffffff800ec7947 */ /* 0x000fea000383ffff */
.L_x_191:
[----:B0-----:R0:W1:Y:S02]  /*9680*/  SYNCS.PHASECHK.TRANS64.TRYWAIT P0, [R4+URZ], R3 ;  /* 0x00000003040075a7 */ /* 0x001064000800017f */
[----:B-1----:R-:W-:Y:S05]  /*9690*/  @!P0 NANOSLEEP.SYNCS 0x989680 ;  /* 0x009896800000895d */ /* 0x002fea0003900000 */
[----:B------:R-:W1:Y:S02]  /*96a0*/  @!P0 SYNCS.PHASECHK.TRANS64 P0, [R4+URZ], R3 ;  /* 0x00000003040085a7 */ /* 0x000e64000800007f */
[----:B-1----:R-:W-:Y:S05]  /*96b0*/  @!P0 BRA `(.L_x_191) ;  /* 0xfffffffc00f08947 */ /* 0x002fea000383ffff */
[----:B------:R-:W-:Y:S05]  /*96c0*/  BRA `(.L_x_201) ;  /* 0xfffffffc002c7947 */ /* 0x000fea000383ffff */
.L_x_192:
[----:B0-----:R0:W1:Y:S02]  /*96d0*/  SYNCS.PHASECHK.TRANS64.TRYWAIT P0, [R6+URZ], R5 ;  /* 0x00000005060075a7 */ /* 0x001064000800017f */
[----:B-1----:R-:W-:Y:S05]  /*96e0*/  @!P0 NANOSLEEP.SYNCS 0x989680 ;  /* 0x009896800000895d */ /* 0x002fea0003900000 */
[----:B------:R-:W1:Y:S02]  /*96f0*/  @!P0 SYNCS.PHASECHK.TRANS64 P0, [R6+URZ], R5 ;  /* 0x00000005060085a7 */ /* 0x000e64000800007f */
[----:B-1----:R-:W-:Y:S05]  /*9700*/  @!P0 BRA `(.L_x_192) ;  /* 0xfffffffc00f08947 */ /* 0x002fea000383ffff */
[----:B------:R-:W-:Y:S05]  /*9710*/  BRA `(.L_x_202) ;  /* 0xfffffffc00347947 */ /* 0x000fea000383ffff */
.L_x_203:
[----:B------:R-:W-:-:S00]  /*9720*/  BRA `(.L_x_203) ;  /* 0xfffffffc00fc7947 */ /* 0x000fc0000383ffff */
[----:B------:R-:W-:-:S00]  /*9730*/  NOP ;  /* 0x0000000000007918 */ /* 0x000fc00000000000 */
        /* <DEDUP_REMOVED lines=12> */
.L_x_204:


//--------------------- .nv.shared._ZN7cutlass13device_kernelINS_4gemm6kernel13GemmUniversalIN4cute5tupleIJiiiiEEENS1_10collective13CollectiveMmaINS1_37MainloopSm90TmaGmmaWarpSpecializedFP8ILi3ENS5_IJNS4_1CILi2EEENSA_ILi1EEESC_EEENS1_35KernelTmaWarpSpecializedCooperativeEEENS5_IJNSA_ILi128EEESG_SG_EEENS_12float_e5m2_tENS5_IJlSC_lEEESI_SJ_NS4_8TiledMMAINS4_8MMA_AtomIJNS4_4SM904GMMA31MMA_64x128x32_F32E5M2E5M2_SS_TNILNSN_7ScaleInE1ELSP_1EEEEEENS4_6LayoutISD_NS5_IJSC_NSA_ILi0EEEST_EEEEENS5_IJNS4_10UnderscoreESW_SW_EEEEENS4_13SM90_TMA_LOADENS4_14ComposedLayoutINS4_7SwizzleILi3ELi4ELi3EEENS4_18smem_ptr_flag_bitsILi8EEENSS_INS5_IJNSA_ILi8EEESG_EEENS5_IJSG_SC_EEEEEEEvNS4_8identityENS4_23SM90_TMA_LOAD_MULTICASTES19_vS1A_EENS_8epilogue10collective6detail29Sm90TmaWarpSpecializedAdapterINS1E_15DefaultEpilogueISI_SJ_SJ_NS1D_6thread17LinearCombinationISI_Li1EffLNS1I_9ScaleType4KindE0ELNS_15FloatRoundStyleE2ESI_EENS1_15EpilogueDefaultEEEEEvvEEEEvNT_6ParamsE --------------------------
	.section	.nv.shared._ZN7cutlass13device_kernelINS_4gemm6kernel13GemmUniversalIN4cute5tupleIJiiiiEEENS1_10collective13CollectiveMmaINS1_37MainloopSm90TmaGmmaWarpSpecializedFP8ILi3ENS5_IJNS4_1CILi2EEENSA_ILi1EEESC_EEENS1_35KernelTmaWarpSpecializedCooperativeEEENS5_IJNSA_ILi128EEESG_SG_EEENS_12float_e5m2_tENS5_IJlSC_lEEESI_SJ_NS4_8TiledMMAINS4_8MMA_AtomIJNS4_4SM904GMMA31MMA_64x128x32_F32E5M2E5M2_SS_TNILNSN_7ScaleInE1ELSP_1EEEEEENS4_6LayoutISD_NS5_IJSC_NSA_ILi0EEEST_EEEEENS5_IJNS4_10UnderscoreESW_SW_EEEEENS4_13SM90_TMA_LOADENS4_14ComposedLayoutINS4_7SwizzleILi3ELi4ELi3EEENS4_18smem_ptr_flag_bitsILi8EEENSS_INS5_IJNSA_ILi8EEESG_EEENS5_IJSG_SC_EEEEEEEvNS4_8identityENS4_23SM90_TMA_LOAD_MULTICASTES19_vS1A_EENS_8epilogue10collective6detail29Sm90TmaWarpSpecializedAdapterINS1E_15DefaultEpilogueISI_SJ_SJ_NS1D_6thread17LinearCombinationISI_Li1EffLNS1I_9ScaleType4KindE0ELNS_15FloatRoundStyleE2ESI_EENS1_15EpilogueDefaultEEEEEvvEEEEvNT_6ParamsE,"aw",@nobits
	.sectionflags	@""
	.align	16
	.zero		1024


//--------------------- .nv.shared.reserved.0     --------------------------
	.section	.nv.shared.reserved.0,"aw",@nobits
	.weak		__nv_reservedSMEM_offset_0_alias
	.size		__nv_reservedSMEM_offset_0_alias, 0, 0
	.other		__nv_reservedSMEM_offset_0_alias,@"STO_CUDA_RESERVED_SHARED STV_DEFAULT"
__nv_reservedSMEM_offset_0_alias:
	.zero		0


//--------------------- .nv.global                --------------------------
	.section	.nv.global,"aw",@nobits
.nv.global:
	.type		_ZN39_INTERNAL_7072cfd3_4_k_cu_05fc2e3f_50064cute1_E,@object
	.size		_ZN39_INTERNAL_7072cfd3_4_k_cu_05fc2e3f_50064cute1_E,(_ZN39_INTERNAL_7072cfd3_4_k_cu_05fc2e3f_50064cuda3std3__45__cpo6cbeginE - _ZN39_INTERNAL_7072cfd3_4_k_cu_05fc2e3f_50064cute1_E)
_ZN39_INTERNAL_7072cfd3_4_k_cu_05fc2e3f_50064cute1_E:
	.zero		1
	.type		_ZN39_INTERNAL_7072cfd3_4_k_cu_05fc2e3f_50064cuda3std3__45__cpo6cbeginE,@object
	.size		_ZN39_INTERNAL_7072cfd3_4_k_cu_05fc2e3f_50064cuda3std3__45__cpo6cbeginE,(_ZN39_INTERNAL_7072cfd3_4_k_cu_05fc2e3f_50064cuda3std3__48in_placeE - _ZN39_INTERNAL_7072cfd3_4_k_cu_05fc2e3f_50064cuda3std3__45__cpo6cbeginE)
_ZN39_INTERNAL_7072cfd3_4_k_cu_05fc2e3f_50064cuda3std3__45__cpo6cbeginE:
	.zero		1
	.type		_ZN39_INTERNAL_7072cfd3_4_k_cu_05fc2e3f_50064cuda3std3__48in_placeE,@object
	.size		_ZN39_INTERNAL_7072cfd3_4_k_cu_05fc2e3f_50064cuda3std3__48in_placeE,(_ZN39_INTERNAL_7072cfd3_4_k_cu_05fc2e3f_50064cuda3std6ranges3__45__cpo9iter_moveE - _ZN39_INTERNAL_7072cfd3_4_k_cu_05fc2e3f_50064cuda3std3__48in_placeE)
_ZN39_INTERNAL_7072cfd3_4_k_cu_05fc2e3f_50064cuda3std3__48in_placeE:
	.zero		1
	.type		_ZN39_INTERNAL_7072cfd3_4_k_cu_05fc2e3f_50064cuda3std6ranges3__45__cpo9iter_moveE,@object
	.size		_ZN39_INTERNAL_7072cfd3_4_k_cu_05fc2e3f_50064cuda3std6ranges3__45__cpo9iter_moveE,(_ZN39_INTERNAL_7072cfd3_4_k_cu_05fc2e3f_50064cuda3std3__45__cpo5beginE - _ZN39_INTERNAL_7072cfd3_4_k_cu_05fc2e3f_50064cuda3std6ranges3__45__cpo9iter_moveE)
_ZN39_INTERNAL_7072cfd3_4_k_cu_05fc2e3f_50064cuda3std6ranges3__45__cpo9iter_moveE:
	.zero		1
	.type		_ZN39_INTERNAL_7072cfd3_4_k_cu_05fc2e3f_50064cuda3std3__45__cpo5beginE,@object
	.size		_ZN39_INTERNAL_7072cfd3_4_k_cu_05fc2e3f_50064cuda3std3__45__cpo5beginE,(_ZN39_INTERNAL_7072cfd3_4_k_cu_05fc2e3f_50064cuda3std3__441_GLOBAL__N__7072cfd3_4_k_cu_05fc2e3f_50066ignoreE - _ZN39_INTERNAL_7072cfd3_4_k_cu_05fc2e3f_50064cuda3std3__45__cpo5beginE)
_ZN39_INTERNAL_7072cfd3_4_k_cu_05fc2e3f_50064cuda3std3__45__cpo5beginE:
	.zero		1
	.type		_ZN39_INTERNAL_7072cfd3_4_k_cu_05fc2e3f_50064cuda3std3__441_GLOBAL__N__7072cfd3_4_k_cu_05fc2e3f_50066ignoreE,@object
	.size		_ZN39_INTERNAL_7072cfd3_4_k_cu_05fc2e3f_50064cuda3std3__441_GLOBAL__N__7072cfd3_4_k_cu_05fc2e3f_50066ignoreE,(_ZN39_INTERNAL_7072cfd3_4_k_cu_05fc2e3f_50064cute7productE - _ZN39_INTERNAL_7072cfd3_4_k_cu_05fc2e3f_50064cuda3std3__441_GLOBAL__N__7072cfd3_4_k_cu_05fc2e3f_50066ignoreE)
_ZN39_INTERNAL_7072cfd3_4_k_cu_05fc2e3f_50064cuda3std3__441_GLOBAL__N__7072cfd3_4_k_cu_05fc2e3f_50066ignoreE:
	.zero		1
	.type		_ZN39_INTERNAL_7072cfd3_4_k_cu_05fc2e3f_50064cute7productE,@object
	.size		_ZN39_INTERNAL_7072cfd3_4_k_cu_05fc2e3f_50064cute7productE,(_ZN39_INTERNAL_7072cfd3_4_k_cu_05fc2e3f_50064cuda3std3__45__cpo3endE - _ZN39_INTERNAL_7072cfd3_4_k_cu_05fc2e3f_50064cute7productE)
_ZN39_INTERNAL_7072cfd3_4_k_cu_05fc2e3f_50064cute7productE:
	.zero		1
	.type		_ZN39_INTERNAL_7072cfd3_4_k_cu_05fc2e3f_50064cuda3std3__45__cpo3endE,@object
	.size		_ZN39_INTERNAL_7072cfd3_4_k_cu_05fc2e3f_50064cuda3std3__45__cpo3endE,(_ZN39_INTERNAL_7072cfd3_4_k_cu_05fc2e3f_50064cuda3std3__419piecewise_constructE - _ZN39_INTERNAL_7072cfd3_4_k_cu_05fc2e3f_50064cuda3std3__45__cpo3endE)
_ZN39_INTERNAL_7072cfd3_4_k_cu_05fc2e3f_50064cuda3std3__45__cpo3endE:
	.zero		1
	.type		_ZN39_INTERNAL_7072cfd3_4_k_cu_05fc2e3f_50064cuda3std3__419piecewise_constructE,@object
	.size		_ZN39_INTERNAL_7072cfd3_4_k_cu_05fc2e3f_50064cuda3std3__419piecewise_constructE,(_ZN39_INTERNAL_7072cfd3_4_k_cu_05fc2e3f_50064cuda3std3__45__cpo4cendE - _ZN39_INTERNAL_7072cfd3_4_k_cu_05fc2e3f_50064cuda3std3__419piecewise_constructE)
_ZN39_INTERNAL_7072cfd3_4_k_cu_05fc2e3f_50064cuda3std3__419piecewise_constructE:
	.zero		1
	.type		_ZN39_INTERNAL_7072cfd3_4_k_cu_05fc2e3f_50064cuda3std3__45__cpo4cendE,@object
	.size		_ZN39_INTERNAL_7072cfd3_4_k_cu_05fc2e3f_50064cuda3std3__45__cpo4cendE,(_ZN39_INTERNAL_7072cfd3_4_k_cu_05fc2e3f_50064cuda3std6ranges3__45__cpo4swapE - _ZN39_INTERNAL_7072cfd3_4_k_cu_05fc2e3f_50064cuda3std3__45__cpo4cendE)
_ZN39_INTERNAL_7072cfd3_4_k_cu_05fc2e3f_50064cuda3std3__45__cpo4cendE:
	.zero		1
	.type		_ZN39_INTERNAL_7072cfd3_4_k_cu_05fc2e3f_50064cuda3std6ranges3__45__cpo4swapE,@object
	.size		_ZN39_INTERNAL_7072cfd3_4_k_cu_05fc2e3f_50064cuda3std6ranges3__45__cpo4swapE,(.L_7 - _ZN39_INTERNAL_7072cfd3_4_k_cu_05fc2e3f_50064cuda3std6ranges3__45__cpo4swapE)
_ZN39_INTERNAL_7072cfd3_4_k_cu_05fc2e3f_50064cuda3std6ranges3__45__cpo4swapE:
	.zero		1
.L_7:


//--------------------- .nv.constant0._ZN7cutlass13device_kernelINS_4gemm6kernel13GemmUniversalIN4cute5tupleIJiiiiEEENS1_10collective13CollectiveMmaINS1_37MainloopSm90TmaGmmaWarpSpecializedFP8ILi3ENS5_IJNS4_1CILi2EEENSA_ILi1EEESC_EEENS1_35KernelTmaWarpSpecializedCooperativeEEENS5_IJNSA_ILi128EEESG_SG_EEENS_12float_e5m2_tENS5_IJlSC_lEEESI_SJ_NS4_8TiledMMAINS4_8MMA_AtomIJNS4_4SM904GMMA31MMA_64x128x32_F32E5M2E5M2_SS_TNILNSN_7ScaleInE1ELSP_1EEEEEENS4_6LayoutISD_NS5_IJSC_NSA_ILi0EEEST_EEEEENS5_IJNS4_10UnderscoreESW_SW_EEEEENS4_13SM90_TMA_LOADENS4_14ComposedLayoutINS4_7SwizzleILi3ELi4ELi3EEENS4_18smem_ptr_flag_bitsILi8EEENSS_INS5_IJNSA_ILi8EEESG_EEENS5_IJSG_SC_EEEEEEEvNS4_8identityENS4_23SM90_TMA_LOAD_MULTICASTES19_vS1A_EENS_8epilogue10collective6detail29Sm90TmaWarpSpecializedAdapterINS1E_15DefaultEpilogueISI_SJ_SJ_NS1D_6thread17LinearCombinationISI_Li1EffLNS1I_9ScaleType4KindE0ELNS_15FloatRoundStyleE2ESI_EENS1_15EpilogueDefaultEEEEEvvEEEEvNT_6ParamsE --------------------------
	.section	.nv.constant0._ZN7cutlass13device_kernelINS_4gemm6kernel13GemmUniversalIN4cute5tupleIJiiiiEEENS1_10collective13CollectiveMmaINS1_37MainloopSm90TmaGmmaWarpSpecializedFP8ILi3ENS5_IJNS4_1CILi2EEENSA_ILi1EEESC_EEENS1_35KernelTmaWarpSpecializedCooperativeEEENS5_IJNSA_ILi128EEESG_SG_EEENS_12float_e5m2_tENS5_IJlSC_lEEESI_SJ_NS4_8TiledMMAINS4_8MMA_AtomIJNS4_4SM904GMMA31MMA_64x128x32_F32E5M2E5M2_SS_TNILNSN_7ScaleInE1ELSP_1EEEEEENS4_6LayoutISD_NS5_IJSC_NSA_ILi0EEEST_EEEEENS5_IJNS4_10UnderscoreESW_SW_EEEEENS4_13SM90_TMA_LOADENS4_14ComposedLayoutINS4_7SwizzleILi3ELi4ELi3EEENS4_18smem_ptr_flag_bitsILi8EEENSS_INS5_IJNSA_ILi8EEESG_EEENS5_IJSG_SC_EEEEEEEvNS4_8identityENS4_23SM90_TMA_LOAD_MULTICASTES19_vS1A_EENS_8epilogue10collective6detail29Sm90TmaWarpSpecializedAdapterINS1E_15DefaultEpilogueISI_SJ_SJ_NS1D_6thread17LinearCombinationISI_Li1EffLNS1I_9ScaleType4KindE0ELNS_15FloatRoundStyleE2ESI_EENS1_15EpilogueDefaultEEEEEvvEEEEvNT_6ParamsE,"a",@progbits
	.sectionflags	@""
	.align	4
.nv.constant0._ZN7cutlass13device_kernelINS_4gemm6kernel13GemmUniversalIN4cute5tupleIJiiiiEEENS1_10collective13CollectiveMmaINS1_37MainloopSm90TmaGmmaWarpSpecializedFP8ILi3ENS5_IJNS4_1CILi2EEENSA_ILi1EEESC_EEENS1_35KernelTmaWarpSpecializedCooperativeEEENS5_IJNSA_ILi128EEESG_SG_EEENS_12float_e5m2_tENS5_IJlSC_lEEESI_SJ_NS4_8TiledMMAINS4_8MMA_AtomIJNS4_4SM904GMMA31MMA_64x128x32_F32E5M2E5M2_SS_TNILNSN_7ScaleInE1ELSP_1EEEEEENS4_6LayoutISD_NS5_IJSC_NSA_ILi0EEEST_EEEEENS5_IJNS4_10UnderscoreESW_SW_EEEEENS4_13SM90_TMA_LOADENS4_14ComposedLayoutINS4_7SwizzleILi3ELi4ELi3EEENS4_18smem_ptr_flag_bitsILi8EEENSS_INS5_IJNSA_ILi8EEESG_EEENS5_IJSG_SC_EEEEEEEvNS4_8identityENS4_23SM90_TMA_LOAD_MULTICASTES19_vS1A_EENS_8epilogue10collective6detail29Sm90TmaWarpSpecializedAdapterINS1E_15DefaultEpilogueISI_SJ_SJ_NS1D_6thread17LinearCombinationISI_Li1EffLNS1I_9ScaleType4KindE0ELNS_15FloatRoundStyleE2ESI_EENS1_15EpilogueDefaultEEEEEvvEEEEvNT_6ParamsE:
	.zero		1664


//--------------------- SYMBOLS --------------------------

	.type		.nv.reservedSmem.offset0,@object
	.size		.nv.reservedSmem.offset0,0x4
